//
// Generated by NVIDIA NVVM Compiler
//
// Compiler Build ID: CL-36424714
// Cuda compilation tools, release 13.0, V13.0.88
// Based on NVVM 20.0.0
//

.version 9.0
.target sm_100
.address_size 64

	// .globl	_Z15MatVecMulKernel6MatrixPmS0_

.visible .entry _Z15MatVecMulKernel6MatrixPmS0_(
	.param .align 8 .b8 _Z15MatVecMulKernel6MatrixPmS0__param_0[16],
	.param .u64 .ptr .align 1 _Z15MatVecMulKernel6MatrixPmS0__param_1,
	.param .u64 .ptr .align 1 _Z15MatVecMulKernel6MatrixPmS0__param_2
)
{
	.reg .pred 	%p<51>;
	.reg .b32 	%r<71>;
	.reg .b64 	%rd<189>;

	ld.param.v2.u32 	{%r1, %r2}, [_Z15MatVecMulKernel6MatrixPmS0__param_0];
	ld.param.u64 	%rd21, [_Z15MatVecMulKernel6MatrixPmS0__param_0+8];
	ld.param.u64 	%rd22, [_Z15MatVecMulKernel6MatrixPmS0__param_1];
	ld.param.u64 	%rd20, [_Z15MatVecMulKernel6MatrixPmS0__param_2];
	cvta.to.global.u64 	%rd1, %rd22;
	cvta.to.global.u64 	%rd2, %rd21;
	mov.u32 	%r41, %ctaid.y;
	mov.u32 	%r42, %ntid.y;
	mov.u32 	%r43, %tid.y;
	mad.lo.s32 	%r3, %r41, %r42, %r43;
	mov.u32 	%r44, %ctaid.x;
	mov.u32 	%r45, %ntid.x;
	mul.lo.s32 	%r4, %r44, %r45;
	mov.u32 	%r5, %tid.x;
	add.s32 	%r6, %r4, %r5;
	setp.lt.s32 	%p1, %r1, 1;
	@%p1 bra 	$L__BB0_13;
	and.b32  	%r7, %r1, 15;
	setp.lt.u32 	%p2, %r1, 16;
	mov.b32 	%r62, 0;
	@%p2 bra 	$L__BB0_4;
	and.b32  	%r62, %r1, 2147483632;
	neg.s32 	%r60, %r62;
	add.s64 	%rd3, %rd1, 64;
	mov.u32 	%r59, %r6;
$L__BB0_3:
	.pragma "nounroll";
	mul.wide.s32 	%rd23, %r59, 8;
	add.s64 	%rd24, %rd3, %rd23;
	ld.global.u64 	%rd25, [%rd24+-64];
	setp.ne.s64 	%p3, %rd25, 0;
	selp.s64 	%rd26, -1, 0, %p3;
	st.global.u64 	[%rd24+-64], %rd26;
	ld.global.u64 	%rd27, [%rd24+-56];
	setp.ne.s64 	%p4, %rd27, 0;
	selp.s64 	%rd28, -1, 0, %p4;
	st.global.u64 	[%rd24+-56], %rd28;
	ld.global.u64 	%rd29, [%rd24+-48];
	setp.ne.s64 	%p5, %rd29, 0;
	selp.s64 	%rd30, -1, 0, %p5;
	st.global.u64 	[%rd24+-48], %rd30;
	ld.global.u64 	%rd31, [%rd24+-40];
	setp.ne.s64 	%p6, %rd31, 0;
	selp.s64 	%rd32, -1, 0, %p6;
	st.global.u64 	[%rd24+-40], %rd32;
	ld.global.u64 	%rd33, [%rd24+-32];
	setp.ne.s64 	%p7, %rd33, 0;
	selp.s64 	%rd34, -1, 0, %p7;
	st.global.u64 	[%rd24+-32], %rd34;
	ld.global.u64 	%rd35, [%rd24+-24];
	setp.ne.s64 	%p8, %rd35, 0;
	selp.s64 	%rd36, -1, 0, %p8;
	st.global.u64 	[%rd24+-24], %rd36;
	ld.global.u64 	%rd37, [%rd24+-16];
	setp.ne.s64 	%p9, %rd37, 0;
	selp.s64 	%rd38, -1, 0, %p9;
	st.global.u64 	[%rd24+-16], %rd38;
	ld.global.u64 	%rd39, [%rd24+-8];
	setp.ne.s64 	%p10, %rd39, 0;
	selp.s64 	%rd40, -1, 0, %p10;
	st.global.u64 	[%rd24+-8], %rd40;
	ld.global.u64 	%rd41, [%rd24];
	setp.ne.s64 	%p11, %rd41, 0;
	selp.s64 	%rd42, -1, 0, %p11;
	st.global.u64 	[%rd24], %rd42;
	ld.global.u64 	%rd43, [%rd24+8];
	setp.ne.s64 	%p12, %rd43, 0;
	selp.s64 	%rd44, -1, 0, %p12;
	st.global.u64 	[%rd24+8], %rd44;
	ld.global.u64 	%rd45, [%rd24+16];
	setp.ne.s64 	%p13, %rd45, 0;
	selp.s64 	%rd46, -1, 0, %p13;
	st.global.u64 	[%rd24+16], %rd46;
	ld.global.u64 	%rd47, [%rd24+24];
	setp.ne.s64 	%p14, %rd47, 0;
	selp.s64 	%rd48, -1, 0, %p14;
	st.global.u64 	[%rd24+24], %rd48;
	ld.global.u64 	%rd49, [%rd24+32];
	setp.ne.s64 	%p15, %rd49, 0;
	selp.s64 	%rd50, -1, 0, %p15;
	st.global.u64 	[%rd24+32], %rd50;
	ld.global.u64 	%rd51, [%rd24+40];
	setp.ne.s64 	%p16, %rd51, 0;
	selp.s64 	%rd52, -1, 0, %p16;
	st.global.u64 	[%rd24+40], %rd52;
	ld.global.u64 	%rd53, [%rd24+48];
	setp.ne.s64 	%p17, %rd53, 0;
	selp.s64 	%rd54, -1, 0, %p17;
	st.global.u64 	[%rd24+48], %rd54;
	ld.global.u64 	%rd55, [%rd24+56];
	setp.ne.s64 	%p18, %rd55, 0;
	selp.s64 	%rd56, -1, 0, %p18;
	st.global.u64 	[%rd24+56], %rd56;
	add.s32 	%r60, %r60, 16;
	add.s32 	%r59, %r59, 16;
	setp.ne.s32 	%p19, %r60, 0;
	@%p19 bra 	$L__BB0_3;
$L__BB0_4:
	setp.eq.s32 	%p20, %r7, 0;
	@%p20 bra 	$L__BB0_13;
	and.b32  	%r15, %r1, 7;
	setp.lt.u32 	%p21, %r7, 8;
	@%p21 bra 	$L__BB0_7;
	add.s32 	%r47, %r62, %r6;
	mul.wide.s32 	%rd57, %r47, 8;
	add.s64 	%rd58, %rd1, %rd57;
	ld.global.u64 	%rd59, [%rd58];
	setp.ne.s64 	%p22, %rd59, 0;
	selp.s64 	%rd60, -1, 0, %p22;
	st.global.u64 	[%rd58], %rd60;
	ld.global.u64 	%rd61, [%rd58+8];
	setp.ne.s64 	%p23, %rd61, 0;
	selp.s64 	%rd62, -1, 0, %p23;
	st.global.u64 	[%rd58+8], %rd62;
	ld.global.u64 	%rd63, [%rd58+16];
	setp.ne.s64 	%p24, %rd63, 0;
	selp.s64 	%rd64, -1, 0, %p24;
	st.global.u64 	[%rd58+16], %rd64;
	ld.global.u64 	%rd65, [%rd58+24];
	setp.ne.s64 	%p25, %rd65, 0;
	selp.s64 	%rd66, -1, 0, %p25;
	st.global.u64 	[%rd58+24], %rd66;
	ld.global.u64 	%rd67, [%rd58+32];
	setp.ne.s64 	%p26, %rd67, 0;
	selp.s64 	%rd68, -1, 0, %p26;
	st.global.u64 	[%rd58+32], %rd68;
	ld.global.u64 	%rd69, [%rd58+40];
	setp.ne.s64 	%p27, %rd69, 0;
	selp.s64 	%rd70, -1, 0, %p27;
	st.global.u64 	[%rd58+40], %rd70;
	ld.global.u64 	%rd71, [%rd58+48];
	setp.ne.s64 	%p28, %rd71, 0;
	selp.s64 	%rd72, -1, 0, %p28;
	st.global.u64 	[%rd58+48], %rd72;
	ld.global.u64 	%rd73, [%rd58+56];
	setp.ne.s64 	%p29, %rd73, 0;
	selp.s64 	%rd74, -1, 0, %p29;
	st.global.u64 	[%rd58+56], %rd74;
	add.s32 	%r62, %r62, 8;
$L__BB0_7:
	setp.eq.s32 	%p30, %r15, 0;
	@%p30 bra 	$L__BB0_13;
	and.b32  	%r18, %r1, 3;
	setp.lt.u32 	%p31, %r15, 4;
	@%p31 bra 	$L__BB0_10;
	add.s32 	%r48, %r62, %r6;
	mul.wide.s32 	%rd75, %r48, 8;
	add.s64 	%rd76, %rd1, %rd75;
	ld.global.u64 	%rd77, [%rd76];
	setp.ne.s64 	%p32, %rd77, 0;
	selp.s64 	%rd78, -1, 0, %p32;
	st.global.u64 	[%rd76], %rd78;
	ld.global.u64 	%rd79, [%rd76+8];
	setp.ne.s64 	%p33, %rd79, 0;
	selp.s64 	%rd80, -1, 0, %p33;
	st.global.u64 	[%rd76+8], %rd80;
	ld.global.u64 	%rd81, [%rd76+16];
	setp.ne.s64 	%p34, %rd81, 0;
	selp.s64 	%rd82, -1, 0, %p34;
	st.global.u64 	[%rd76+16], %rd82;
	ld.global.u64 	%rd83, [%rd76+24];
	setp.ne.s64 	%p35, %rd83, 0;
	selp.s64 	%rd84, -1, 0, %p35;
	st.global.u64 	[%rd76+24], %rd84;
	add.s32 	%r62, %r62, 4;
$L__BB0_10:
	setp.eq.s32 	%p36, %r18, 0;
	@%p36 bra 	$L__BB0_13;
	add.s32 	%r49, %r5, %r62;
	add.s32 	%r65, %r49, %r4;
	neg.s32 	%r64, %r18;
$L__BB0_12:
	.pragma "nounroll";
	mul.wide.s32 	%rd85, %r65, 8;
	add.s64 	%rd86, %rd1, %rd85;
	ld.global.u64 	%rd87, [%rd86];
	setp.ne.s64 	%p37, %rd87, 0;
	selp.s64 	%rd88, -1, 0, %p37;
	st.global.u64 	[%rd86], %rd88;
	add.s32 	%r65, %r65, 1;
	add.s32 	%r64, %r64, 1;
	setp.ne.s32 	%p38, %r64, 0;
	@%p38 bra 	$L__BB0_12;
$L__BB0_13:
	setp.gt.s32 	%p39, %r3, %r2;
	setp.gt.s32 	%p40, %r6, %r1;
	or.pred  	%p41, %p39, %p40;
	@%p41 bra 	$L__BB0_27;
	setp.lt.s32 	%p42, %r1, 1;
	mov.b64 	%rd188, 0;
	@%p42 bra 	$L__BB0_26;
	mul.lo.s32 	%r27, %r1, %r3;
	and.b32  	%r28, %r1, 7;
	setp.lt.u32 	%p43, %r1, 8;
	mov.b64 	%rd188, 0;
	mov.b32 	%r69, 0;
	@%p43 bra 	$L__BB0_18;
	and.b32  	%r69, %r1, 2147483640;
	neg.s32 	%r67, %r69;
	mul.wide.u32 	%rd93, %r27, 8;
	add.s64 	%rd94, %rd93, %rd2;
	add.s64 	%rd180, %rd94, 32;
	add.s64 	%rd5, %rd1, 32;
	mov.b64 	%rd188, 0;
	mov.u32 	%r66, %r6;
$L__BB0_17:
	.pragma "nounroll";
	mul.wide.s32 	%rd95, %r66, 8;
	add.s64 	%rd96, %rd5, %rd95;
	ld.global.u64 	%rd97, [%rd180+-32];
	ld.global.u64 	%rd98, [%rd96+-32];
	and.b64  	%rd99, %rd98, %rd97;
	xor.b64  	%rd100, %rd99, %rd188;
	ld.global.u64 	%rd101, [%rd180+-24];
	ld.global.u64 	%rd102, [%rd96+-24];
	and.b64  	%rd103, %rd102, %rd101;
	xor.b64  	%rd104, %rd103, %rd100;
	ld.global.u64 	%rd105, [%rd180+-16];
	ld.global.u64 	%rd106, [%rd96+-16];
	and.b64  	%rd107, %rd106, %rd105;
	xor.b64  	%rd108, %rd107, %rd104;
	ld.global.u64 	%rd109, [%rd180+-8];
	ld.global.u64 	%rd110, [%rd96+-8];
	and.b64  	%rd111, %rd110, %rd109;
	xor.b64  	%rd112, %rd111, %rd108;
	ld.global.u64 	%rd113, [%rd180];
	ld.global.u64 	%rd114, [%rd96];
	and.b64  	%rd115, %rd114, %rd113;
	xor.b64  	%rd116, %rd115, %rd112;
	ld.global.u64 	%rd117, [%rd180+8];
	ld.global.u64 	%rd118, [%rd96+8];
	and.b64  	%rd119, %rd118, %rd117;
	xor.b64  	%rd120, %rd119, %rd116;
	ld.global.u64 	%rd121, [%rd180+16];
	ld.global.u64 	%rd122, [%rd96+16];
	and.b64  	%rd123, %rd122, %rd121;
	xor.b64  	%rd124, %rd123, %rd120;
	ld.global.u64 	%rd125, [%rd180+24];
	ld.global.u64 	%rd126, [%rd96+24];
	and.b64  	%rd127, %rd126, %rd125;
	xor.b64  	%rd188, %rd127, %rd124;
	add.s32 	%r67, %r67, 8;
	add.s64 	%rd180, %rd180, 64;
	add.s32 	%r66, %r66, 8;
	setp.ne.s32 	%p44, %r67, 0;
	@%p44 bra 	$L__BB0_17;
$L__BB0_18:
	setp.eq.s32 	%p45, %r28, 0;
	@%p45 bra 	$L__BB0_26;
	and.b32  	%r36, %r1, 3;
	setp.lt.u32 	%p46, %r28, 4;
	@%p46 bra 	$L__BB0_21;
	add.s32 	%r51, %r69, %r27;
	mul.wide.u32 	%rd129, %r51, 8;
	add.s64 	%rd130, %rd2, %rd129;
	ld.global.u64 	%rd131, [%rd130];
	add.s32 	%r52, %r69, %r6;
	mul.wide.s32 	%rd132, %r52, 8;
	add.s64 	%rd133, %rd1, %rd132;
	ld.global.u64 	%rd134, [%rd133];
	and.b64  	%rd135, %rd134, %rd131;
	cvt.u64.u32 	%rd136, %r27;
	cvt.u64.u32 	%rd137, %r69;
	add.s64 	%rd138, %rd137, %rd136;
	shl.b64 	%rd139, %rd138, 3;
	add.s64 	%rd140, %rd2, %rd139;
	ld.global.u64 	%rd141, [%rd140+8];
	ld.global.u64 	%rd142, [%rd133+8];
	and.b64  	%rd143, %rd142, %rd141;
	xor.b64  	%rd144, %rd135, %rd143;
	ld.global.u64 	%rd145, [%rd140+16];
	ld.global.u64 	%rd146, [%rd133+16];
	and.b64  	%rd147, %rd146, %rd145;
	xor.b64  	%rd148, %rd144, %rd147;
	ld.global.u64 	%rd149, [%rd140+24];
	ld.global.u64 	%rd150, [%rd133+24];
	and.b64  	%rd151, %rd150, %rd149;
	xor.b64  	%rd152, %rd148, %rd151;
	xor.b64  	%rd188, %rd152, %rd188;
	add.s32 	%r69, %r69, 4;
$L__BB0_21:
	setp.eq.s32 	%p47, %r36, 0;
	@%p47 bra 	$L__BB0_26;
	setp.eq.s32 	%p48, %r36, 1;
	@%p48 bra 	$L__BB0_24;
	add.s32 	%r53, %r69, %r27;
	mul.wide.u32 	%rd154, %r53, 8;
	add.s64 	%rd155, %rd2, %rd154;
	ld.global.u64 	%rd156, [%rd155];
	add.s32 	%r54, %r69, %r6;
	mul.wide.s32 	%rd157, %r54, 8;
	add.s64 	%rd158, %rd1, %rd157;
	ld.global.u64 	%rd159, [%rd158];
	and.b64  	%rd160, %rd159, %rd156;
	cvt.u64.u32 	%rd161, %r27;
	cvt.u64.u32 	%rd162, %r69;
	add.s64 	%rd163, %rd162, %rd161;
	shl.b64 	%rd164, %rd163, 3;
	add.s64 	%rd165, %rd2, %rd164;
	ld.global.u64 	%rd166, [%rd165+8];
	ld.global.u64 	%rd167, [%rd158+8];
	and.b64  	%rd168, %rd167, %rd166;
	xor.b64  	%rd169, %rd160, %rd168;
	xor.b64  	%rd188, %rd169, %rd188;
	add.s32 	%r69, %r69, 2;
$L__BB0_24:
	and.b32  	%r55, %r1, 1;
	setp.eq.b32 	%p49, %r55, 1;
	not.pred 	%p50, %p49;
	@%p50 bra 	$L__BB0_26;
	add.s32 	%r56, %r69, %r27;
	mul.wide.u32 	%rd170, %r56, 8;
	add.s64 	%rd171, %rd2, %rd170;
	ld.global.u64 	%rd172, [%rd171];
	add.s32 	%r57, %r69, %r6;
	mul.wide.s32 	%rd173, %r57, 8;
	add.s64 	%rd174, %rd1, %rd173;
	ld.global.u64 	%rd175, [%rd174];
	and.b64  	%rd176, %rd175, %rd172;
	xor.b64  	%rd188, %rd176, %rd188;
$L__BB0_26:
	add.s32 	%r58, %r3, %r6;
	cvta.to.global.u64 	%rd177, %rd20;
	mul.wide.s32 	%rd178, %r58, 8;
	add.s64 	%rd179, %rd177, %rd178;
	st.global.u64 	[%rd179], %rd188;
$L__BB0_27:
	ret;

}
	// .globl	_Z14transposeNaive6MatrixS_ii
.visible .entry _Z14transposeNaive6MatrixS_ii(
	.param .align 8 .b8 _Z14transposeNaive6MatrixS_ii_param_0[16],
	.param .align 8 .b8 _Z14transposeNaive6MatrixS_ii_param_1[16],
	.param .u32 _Z14transposeNaive6MatrixS_ii_param_2,
	.param .u32 _Z14transposeNaive6MatrixS_ii_param_3
)
{
	.reg .pred 	%p<4>;
	.reg .b32 	%r<19>;
	.reg .b64 	%rd<10>;

	ld.param.u64 	%rd2, [_Z14transposeNaive6MatrixS_ii_param_1+8];
	ld.param.u64 	%rd1, [_Z14transposeNaive6MatrixS_ii_param_0+8];
	ld.param.u32 	%r7, [_Z14transposeNaive6MatrixS_ii_param_2];
	ld.param.u32 	%r9, [_Z14transposeNaive6MatrixS_ii_param_3];
	mov.u32 	%r10, %ntid.x;
	mov.u32 	%r11, %ctaid.x;
	mov.u32 	%r12, %tid.x;
	mad.lo.s32 	%r1, %r10, %r11, %r12;
	mov.u32 	%r13, %ntid.y;
	mov.u32 	%r14, %ctaid.y;
	mov.u32 	%r15, %tid.y;
	mad.lo.s32 	%r16, %r13, %r14, %r15;
	setp.ge.u32 	%p1, %r1, %r7;
	setp.ge.u32 	%p2, %r16, %r9;
	or.pred  	%p3, %p1, %p2;
	@%p3 bra 	$L__BB1_2;
	cvta.to.global.u64 	%rd3, %rd2;
	cvta.to.global.u64 	%rd4, %rd1;
	mad.lo.s32 	%r17, %r7, %r16, %r1;
	mad.lo.s32 	%r18, %r9, %r1, %r16;
	mul.wide.u32 	%rd5, %r17, 8;
	add.s64 	%rd6, %rd3, %rd5;
	ld.global.u64 	%rd7, [%rd6];
	mul.wide.u32 	%rd8, %r18, 8;
	add.s64 	%rd9, %rd4, %rd8;
	st.global.u64 	[%rd9], %rd7;
$L__BB1_2:
	ret;

}


// ===== COMPILED SASS (sm_100) =====

	.target	sm_100

	.elftype	@"ET_EXEC"


//--------------------- .note.nv.tkinfo           --------------------------
	.section	.note.nv.tkinfo,"",@"SHT_NOTE"
	.sectionflags	@"SHF_NOTE_NV_TKINFO"
	.tkinfo
        /*0018*/ 	.word	0x00000002
        /*0030*/ 	.string	""
        /*0030*/ 	.string	"ptxas"
        /*0030*/ 	.string	"Cuda compilation tools, release 13.0, V13.0.88"
        /*0030*/ 	.string	"Build cuda_13.0.r13.0/compiler.36424714_0"
        /*0030*/ 	.string	"-arch sm_100 -m 64 "



//--------------------- .note.nv.cuinfo           --------------------------
	.section	.note.nv.cuinfo,"",@"SHT_NOTE"
	.sectionflags	@"SHF_NOTE_NV_CUINFO"
        /*0018*/ 	.short	0x0002
        /*001a*/ 	.short	0x0064
        /*001c*/ 	.short	0x0082
	.zero		2


//--------------------- .nv.info                  --------------------------
	.section	.nv.info,"",@"SHT_CUDA_INFO"
	.align	4


	//----- nvinfo : EIATTR_REGCOUNT
	.align		4
        /*0000*/ 	.byte	0x04, 0x2f
        /*0002*/ 	.short	(.L_1 - .L_0)
	.align		4
.L_0:
        /*0004*/ 	.word	index@(_Z15MatVecMulKernel6MatrixPmS0_)
        /*0008*/ 	.word	0x00000020


	//----- nvinfo : EIATTR_FRAME_SIZE
	.align		4
.L_1:
        /*000c*/ 	.byte	0x04, 0x11
        /*000e*/ 	.short	(.L_3 - .L_2)
	.align		4
.L_2:
        /*0010*/ 	.word	index@(_Z15MatVecMulKernel6MatrixPmS0_)
        /*0014*/ 	.word	0x00000000


	//----- nvinfo : EIATTR_REGCOUNT
	.align		4
.L_3:
        /*0018*/ 	.byte	0x04, 0x2f
        /*001a*/ 	.short	(.L_5 - .L_4)
	.align		4
.L_4:
        /*001c*/ 	.word	index@(_Z14transposeNaive6MatrixS_ii)
        /*0020*/ 	.word	0x0000000a


	//----- nvinfo : EIATTR_FRAME_SIZE
	.align		4
.L_5:
        /*0024*/ 	.byte	0x04, 0x11
        /*0026*/ 	.short	(.L_7 - .L_6)
	.align		4
.L_6:
        /*0028*/ 	.word	index@(_Z14transposeNaive6MatrixS_ii)
        /*002c*/ 	.word	0x00000000


	//----- nvinfo : EIATTR_MIN_STACK_SIZE
	.align		4
.L_7:
        /*0030*/ 	.byte	0x04, 0x12
        /*0032*/ 	.short	(.L_9 - .L_8)
	.align		4
.L_8:
        /*0034*/ 	.word	index@(_Z14transposeNaive6MatrixS_ii)
        /*0038*/ 	.word	0x00000000


	//----- nvinfo : EIATTR_MIN_STACK_SIZE
	.align		4
.L_9:
        /*003c*/ 	.byte	0x04, 0x12
        /*003e*/ 	.short	(.L_11 - .L_10)
	.align		4
.L_10:
        /*0040*/ 	.word	index@(_Z15MatVecMulKernel6MatrixPmS0_)
        /*0044*/ 	.word	0x00000000
.L_11:


//--------------------- .nv.compat                --------------------------
	.section	.nv.compat,"",@"SHT_CUDA_COMPAT_INFO"
	.align	4
        /*0000*/ 	.byte	0x02, 0x09, 0x00, 0x00, 0x02, 0x02, 0x01, 0x00, 0x02, 0x05, 0x05, 0x00, 0x03, 0x07, 0x01, 0x01
        /*0010*/ 	.byte	0x02, 0x03, 0x00, 0x00, 0x02, 0x06, 0x01, 0x00, 0x04, 0x0b, 0x08, 0x00, 0x09, 0x00, 0x00, 0x00
        /*0020*/ 	.byte	0x00, 0x00, 0x00, 0x00


//--------------------- .nv.info._Z14transposeNaive6MatrixS_ii --------------------------
	.section	.nv.info._Z14transposeNaive6MatrixS_ii,"",@"SHT_CUDA_INFO"
	.sectionflags	@""
	.align	4


	//----- nvinfo : EIATTR_CUDA_API_VERSION
	.align		4
        /*0000*/ 	.byte	0x04, 0x37
        /*0002*/ 	.short	(.L_13 - .L_12)
.L_12:
        /*0004*/ 	.word	0x00000082


	//----- nvinfo : EIATTR_KPARAM_INFO
	.align		4
.L_13:
        /*0008*/ 	.byte	0x04, 0x17
        /*000a*/ 	.short	(.L_15 - .L_14)
.L_14:
        /*000c*/ 	.word	0x00000000
        /*0010*/ 	.short	0x0003
        /*0012*/ 	.short	0x0024
        /*0014*/ 	.byte	0x00, 0xf0, 0x11, 0x00


	//----- nvinfo : EIATTR_KPARAM_INFO
	.align		4
.L_15:
        /*0018*/ 	.byte	0x04, 0x17
        /*001a*/ 	.short	(.L_17 - .L_16)
.L_16:
        /*001c*/ 	.word	0x00000000
        /*0020*/ 	.short	0x0002
        /*0022*/ 	.short	0x0020
        /*0024*/ 	.byte	0x00, 0xf0, 0x11, 0x00


	//----- nvinfo : EIATTR_KPARAM_INFO
	.align		4
.L_17:
        /*0028*/ 	.byte	0x04, 0x17
        /*002a*/ 	.short	(.L_19 - .L_18)
.L_18:
        /*002c*/ 	.word	0x00000000
        /*0030*/ 	.short	0x0001
        /*0032*/ 	.short	0x0010
        /*0034*/ 	.byte	0x00, 0xf0, 0x41, 0x00


	//----- nvinfo : EIATTR_KPARAM_INFO
	.align		4
.L_19:
        /*0038*/ 	.byte	0x04, 0x17
        /*003a*/ 	.short	(.L_21 - .L_20)
.L_20:
        /*003c*/ 	.word	0x00000000
        /*0040*/ 	.short	0x0000
        /*0042*/ 	.short	0x0000
        /*0044*/ 	.byte	0x00, 0xf0, 0x41, 0x00


	//----- nvinfo : EIATTR_SPARSE_MMA_MASK
	.align		4
.L_21:
        /*0048*/ 	.byte	0x03, 0x50
        /*004a*/ 	.short	0x0000


	//----- nvinfo : EIATTR_MAXREG_COUNT
	.align		4
        /*004c*/ 	.byte	0x03, 0x1b
        /*004e*/ 	.short	0x00ff


	//----- nvinfo : EIATTR_MERCURY_ISA_VERSION
	.align		4
        /*0050*/ 	.byte	0x03, 0x5f
        /*0052*/ 	.short	0x0101


	//----- nvinfo : EIATTR_VRC_CTA_INIT_COUNT
	.align		4
        /*0054*/ 	.byte	0x02, 0x4a
	.zero		1
	.zero		1


	//----- nvinfo : EIATTR_EXIT_INSTR_OFFSETS
	.align		4
        /*0058*/ 	.byte	0x04, 0x1c
        /*005a*/ 	.short	(.L_23 - .L_22)


	//   ....[0]....
.L_22:
        /*005c*/ 	.word	0x000000c0


	//   ....[1]....
        /*0060*/ 	.word	0x00000160


	//----- nvinfo : EIATTR_CBANK_PARAM_SIZE
	.align		4
.L_23:
        /*0064*/ 	.byte	0x03, 0x19
        /*0066*/ 	.short	0x0028


	//----- nvinfo : EIATTR_PARAM_CBANK
	.align		4
        /*0068*/ 	.byte	0x04, 0x0a
        /*006a*/ 	.short	(.L_25 - .L_24)
	.align		4
.L_24:
        /*006c*/ 	.word	index@(.nv.constant0._Z14transposeNaive6MatrixS_ii)
        /*0070*/ 	.short	0x0380
        /*0072*/ 	.short	0x0028


	//----- nvinfo : EIATTR_SW_WAR
	.align		4
.L_25:
        /*0074*/ 	.byte	0x04, 0x36
        /*0076*/ 	.short	(.L_27 - .L_26)
.L_26:
        /*0078*/ 	.word	0x00000008
.L_27:


//--------------------- .nv.info._Z15MatVecMulKernel6MatrixPmS0_ --------------------------
	.section	.nv.info._Z15MatVecMulKernel6MatrixPmS0_,"",@"SHT_CUDA_INFO"
	.sectionflags	@""
	.align	4


	//----- nvinfo : EIATTR_CUDA_API_VERSION
	.align		4
        /*0000*/ 	.byte	0x04, 0x37
        /*0002*/ 	.short	(.L_29 - .L_28)
.L_28:
        /*0004*/ 	.word	0x00000082


	//----- nvinfo : EIATTR_KPARAM_INFO
	.align		4
.L_29:
        /*0008*/ 	.byte	0x04, 0x17
        /*000a*/ 	.short	(.L_31 - .L_30)
.L_30:
        /*000c*/ 	.word	0x00000000
        /*0010*/ 	.short	0x0002
        /*0012*/ 	.short	0x0018
        /*0014*/ 	.byte	0x00, 0xf5, 0x21, 0x00


	//----- nvinfo : EIATTR_KPARAM_INFO
	.align		4
.L_31:
        /*0018*/ 	.byte	0x04, 0x17
        /*001a*/ 	.short	(.L_33 - .L_32)
.L_32:
        /*001c*/ 	.word	0x00000000
        /*0020*/ 	.short	0x0001
        /*0022*/ 	.short	0x0010
        /*0024*/ 	.byte	0x00, 0xf5, 0x21, 0x00


	//----- nvinfo : EIATTR_KPARAM_INFO
	.align		4
.L_33:
        /*0028*/ 	.byte	0x04, 0x17
        /*002a*/ 	.short	(.L_35 - .L_34)
.L_34:
        /*002c*/ 	.word	0x00000000
        /*0030*/ 	.short	0x0000
        /*0032*/ 	.short	0x0000
        /*0034*/ 	.byte	0x00, 0xf0, 0x41, 0x00


	//----- nvinfo : EIATTR_SPARSE_MMA_MASK
	.align		4
.L_35:
        /*0038*/ 	.byte	0x03, 0x50
        /*003a*/ 	.short	0x0000


	//----- nvinfo : EIATTR_MAXREG_COUNT
	.align		4
        /*003c*/ 	.byte	0x03, 0x1b
        /*003e*/ 	.short	0x00ff


	//----- nvinfo : EIATTR_MERCURY_ISA_VERSION
	.align		4
        /*0040*/ 	.byte	0x03, 0x5f
        /*0042*/ 	.short	0x0101


	//----- nvinfo : EIATTR_VRC_CTA_INIT_COUNT
	.align		4
        /*0044*/ 	.byte	0x02, 0x4a
	.zero		1
	.zero		1


	//----- nvinfo : EIATTR_EXIT_INSTR_OFFSETS
	.align		4
        /*0048*/ 	.byte	0x04, 0x1c
        /*004a*/ 	.short	(.L_37 - .L_36)


	//   ....[0]....
.L_36:
        /*004c*/ 	.word	0x00000ed0


	//   ....[1]....
        /*0050*/ 	.word	0x000017d0


	//----- nvinfo : EIATTR_CBANK_PARAM_SIZE
	.align		4
.L_37:
        /*0054*/ 	.byte	0x03, 0x19
        /*0056*/ 	.short	0x0020


	//----- nvinfo : EIATTR_PARAM_CBANK
	.align		4
        /*0058*/ 	.byte	0x04, 0x0a
        /*005a*/ 	.short	(.L_39 - .L_38)
	.align		4
.L_38:
        /*005c*/ 	.word	index@(.nv.constant0._Z15MatVecMulKernel6MatrixPmS0_)
        /*0060*/ 	.short	0x0380
        /*0062*/ 	.short	0x0020


	//----- nvinfo : EIATTR_SW_WAR
	.align		4
.L_39:
        /*0064*/ 	.byte	0x04, 0x36
        /*0066*/ 	.short	(.L_41 - .L_40)
.L_40:
        /*0068*/ 	.word	0x00000008
.L_41:


//--------------------- .nv.callgraph             --------------------------
	.section	.nv.callgraph,"",@"SHT_CUDA_CALLGRAPH"
	.align	4
	.sectionentsize	8
	.align		4
        /*0000*/ 	.word	0x00000000
	.align		4
        /*0004*/ 	.word	0xffffffff
	.align		4
        /*0008*/ 	.word	0x00000000
	.align		4
        /*000c*/ 	.word	0xfffffffe
	.align		4
        /*0010*/ 	.word	0x00000000
	.align		4
        /*0014*/ 	.word	0xfffffffd
	.align		4
        /*0018*/ 	.word	0x00000000
	.align		4
        /*001c*/ 	.word	0xfffffffc


//--------------------- .text._Z14transposeNaive6MatrixS_ii --------------------------
	.section	.text._Z14transposeNaive6MatrixS_ii,"ax",@progbits
	.align	128
        .global         _Z14transposeNaive6MatrixS_ii
        .type           _Z14transposeNaive6MatrixS_ii,@function
        .size           _Z14transposeNaive6MatrixS_ii,(.L_x_13 - _Z14transposeNaive6MatrixS_ii)
        .other          _Z14transposeNaive6MatrixS_ii,@"STO_CUDA_ENTRY STV_DEFAULT"
_Z14transposeNaive6MatrixS_ii:
.text._Z14transposeNaive6MatrixS_ii:
[----:B------:R-:W-:Y:S01]  /*0000*/  LDC R1, c[0x0][0x37c] ;  /* 0x0000df00ff017b82 */ /* 0x000fe20000000800 */
[----:B------:R-:W0:Y:S01]  /*0010*/  S2R R7, SR_CTAID.Y ;  /* 0x0000000000077919 */ /* 0x000e220000002600 */
[----:B------:R-:W1:Y:S01]  /*0020*/  LDCU UR4, c[0x0][0x360] ;  /* 0x00006c00ff0477ac */ /* 0x000e620008000800 */
[----:B------:R-:W0:Y:S01]  /*0030*/  S2R R2, SR_TID.Y ;  /* 0x0000000000027919 */ /* 0x000e220000002200 */
[----:B------:R-:W0:Y:S01]  /*0040*/  LDCU UR5, c[0x0][0x364] ;  /* 0x00006c80ff0577ac */ /* 0x000e220008000800 */
[----:B------:R-:W1:Y:S01]  /*0050*/  S2R R0, SR_CTAID.X ;  /* 0x0000000000007919 */ /* 0x000e620000002500 */
[----:B------:R-:W2:Y:S01]  /*0060*/  LDCU.64 UR6, c[0x0][0x3a0] ;  /* 0x00007400ff0677ac */ /* 0x000ea20008000a00 */
[----:B------:R-:W1:Y:S01]  /*0070*/  S2R R3, SR_TID.X ;  /* 0x0000000000037919 */ /* 0x000e620000002100 */
[----:B0-----:R-:W-:-:S05]  /*0080*/  IMAD R7, R7, UR5, R2 ;  /* 0x0000000507077c24 */ /* 0x001fca000f8e0202 */
[----:B--2---:R-:W-:Y:S01]  /*0090*/  ISETP.GE.U32.AND P0, PT, R7, UR7, PT ;  /* 0x0000000707007c0c */ /* 0x004fe2000bf06070 */
[----:B-1----:R-:W-:-:S05]  /*00a0*/  IMAD R0, R0, UR4, R3 ;  /* 0x0000000400007c24 */ /* 0x002fca000f8e0203 */
[----:B------:R-:W-:-:S13]  /*00b0*/  ISETP.GE.U32.OR P0, PT, R0, UR6, P0 ;  /* 0x0000000600007c0c */ /* 0x000fda0008706470 */
[----:B------:R-:W-:Y:S05]  /*00c0*/  @P0 EXIT ;  /* 0x000000000000094d */ /* 0x000fea0003800000 */
[----:B------:R-:W0:Y:S01]  /*00d0*/  LDC.64 R2, c[0x0][0x398] ;  /* 0x0000e600ff027b82 */ /* 0x000e220000000a00 */
[----:B------:R-:W1:Y:S01]  /*00e0*/  LDCU.64 UR4, c[0x0][0x358] ;  /* 0x00006b00ff0477ac */ /* 0x000e620008000a00 */
[----:B------:R-:W-:-:S04]  /*00f0*/  IMAD R5, R7, UR6, R0 ;  /* 0x0000000607057c24 */ /* 0x000fc8000f8e0200 */
[----:B0-----:R-:W-:Y:S02]  /*0100*/  IMAD.WIDE.U32 R2, R5, 0x8, R2 ;  /* 0x0000000805027825 */ /* 0x001fe400078e0002 */
[----:B------:R-:W0:Y:S04]  /*0110*/  LDC.64 R4, c[0x0][0x388] ;  /* 0x0000e200ff047b82 */ /* 0x000e280000000a00 */
[----:B-1----:R-:W2:Y:S01]  /*0120*/  LDG.E.64 R2, desc[UR4][R2.64] ;  /* 0x0000000402027981 */ /* 0x002ea2000c1e1b00 */
[----:B------:R-:W-:-:S04]  /*0130*/  IMAD R7, R0, UR7, R7 ;  /* 0x0000000700077c24 */ /* 0x000fc8000f8e0207 */
[----:B0-----:R-:W-:-:S05]  /*0140*/  IMAD.WIDE.U32 R4, R7, 0x8, R4 ;  /* 0x0000000807047825 */ /* 0x001fca00078e0004 */
[----:B--2---:R-:W-:Y:S01]  /*0150*/  STG.E.64 desc[UR4][R4.64], R2 ;  /* 0x0000000204007986 */ /* 0x004fe2000c101b04 */
[----:B------:R-:W-:Y:S05]  /*0160*/  EXIT ;  /* 0x000000000000794d */ /* 0x000fea0003800000 */
.L_x_0:
[----:B------:R-:W-:-:S00]  /*0170*/  BRA `(.L_x_0) ;  /* 0xfffffffc00fc7947 */ /* 0x000fc0000383ffff */
[----:B------:R-:W-:-:S00]  /*0180*/  NOP ;  /* 0x0000000000007918 */ /* 0x000fc00000000000 */
[----:B------:R-:W-:-:S00]  /*0190*/  NOP ;  /* 0x0000000000007918 */ /* 0x000fc00000000000 */
[----:B------:R-:W-:-:S00]  /*01a0*/  NOP ;  /* 0x0000000000007918 */ /* 0x000fc00000000000 */
[----:B------:R-:W-:-:S00]  /*01b0*/  NOP ;  /* 0x0000000000007918 */ /* 0x000fc00000000000 */
[----:B------:R-:W-:-:S00]  /*01c0*/  NOP ;  /* 0x0000000000007918 */ /* 0x000fc00000000000 */
[----:B------:R-:W-:-:S00]  /*01d0*/  NOP ;  /* 0x0000000000007918 */ /* 0x000fc00000000000 */
[----:B------:R-:W-:-:S00]  /*01e0*/  NOP ;  /* 0x0000000000007918 */ /* 0x000fc00000000000 */
[----:B------:R-:W-:-:S00]  /*01f0*/  NOP ;  /* 0x0000000000007918 */ /* 0x000fc00000000000 */
.L_x_13:


//--------------------- .text._Z15MatVecMulKernel6MatrixPmS0_ --------------------------
	.section	.text._Z15MatVecMulKernel6MatrixPmS0_,"ax",@progbits
	.align	128
        .global         _Z15MatVecMulKernel6MatrixPmS0_
        .type           _Z15MatVecMulKernel6MatrixPmS0_,@function
        .size           _Z15MatVecMulKernel6MatrixPmS0_,(.L_x_14 - _Z15MatVecMulKernel6MatrixPmS0_)
        .other          _Z15MatVecMulKernel6MatrixPmS0_,@"STO_CUDA_ENTRY STV_DEFAULT"
_Z15MatVecMulKernel6MatrixPmS0_:
.text._Z15MatVecMulKernel6MatrixPmS0_:
[----:B------:R-:W-:Y:S01]  /*0000*/  LDC R1, c[0x0][0x37c] ;  /* 0x0000df00ff017b82 */ /* 0x000fe20000000800 */
[----:B------:R-:W0:Y:S07]  /*0010*/  S2R R3, SR_TID.Y ;  /* 0x0000000000037919 */ /* 0x000e2e0000002200 */
[----:B------:R-:W1:Y:S01]  /*0020*/  S2UR UR4, SR_CTAID.X ;  /* 0x00000000000479c3 */ /* 0x000e620000002500 */
[----:B------:R-:W2:Y:S01]  /*0030*/  LDCU UR11, c[0x0][0x380] ;  /* 0x00007000ff0b77ac */ /* 0x000ea20008000800 */
[----:B------:R-:W3:Y:S01]  /*0040*/  S2R R2, SR_TID.X ;  /* 0x0000000000027919 */ /* 0x000ee20000002100 */
[----:B------:R-:W4:Y:S05]  /*0050*/  LDCU.64 UR12, c[0x0][0x358] ;  /* 0x00006b00ff0c77ac */ /* 0x000f2a0008000a00 */
[----:B------:R-:W0:Y:S01]  /*0060*/  LDC R0, c[0x0][0x364] ;  /* 0x0000d900ff007b82 */ /* 0x000e220000000800 */
[----:B------:R-:W1:Y:S07]  /*0070*/  LDCU UR5, c[0x0][0x360] ;  /* 0x00006c00ff0577ac */ /* 0x000e6e0008000800 */
[----:B------:R-:W0:Y:S01]  /*0080*/  S2UR UR6, SR_CTAID.Y ;  /* 0x00000000000679c3 */ /* 0x000e220000002600 */
[----:B--2---:R-:W-:-:S02]  /*0090*/  UISETP.GE.AND UP0, UPT, UR11, 0x1, UPT ;  /* 0x000000010b00788c */ /* 0x004fc4000bf06270 */
[----:B-1----:R-:W-:Y:S01]  /*00a0*/  UIMAD UR4, UR4, UR5, URZ ;  /* 0x00000005040472a4 */ /* 0x002fe2000f8e02ff */
[----:B0-----:R-:W-:-:S05]  /*00b0*/  IMAD R0, R0, UR6, R3 ;  /* 0x0000000600007c24 */ /* 0x001fca000f8e0203 */
[----:B---3--:R-:W-:Y:S01]  /*00c0*/  VIADD R3, R2, UR4 ;  /* 0x0000000402037c36 */ /* 0x008fe20008000000 */
[----:B----4-:R-:W-:Y:S06]  /*00d0*/  BRA.U !UP0, `(.L_x_1) ;  /* 0x0000000d08707547 */ /* 0x010fec000b800000 */
[----:B------:R-:W-:Y:S01]  /*00e0*/  UISETP.GE.U32.AND UP2, UPT, UR11, 0x10, UPT ;  /* 0x000000100b00788c */ /* 0x000fe2000bf46070 */
[----:B------:R-:W-:Y:S01]  /*00f0*/  IMAD.MOV.U32 R24, RZ, RZ, RZ ;  /* 0x000000ffff187224 */ /* 0x000fe200078e00ff */
[----:B------:R-:W-:-:S04]  /*0100*/  ULOP3.LUT UR8, UR11, 0xf, URZ, 0xc0, !UPT ;  /* 0x0000000f0b087892 */ /* 0x000fc8000f8ec0ff */
[----:B------:R-:W-:-:S03]  /*0110*/  UISETP.NE.AND UP1, UPT, UR8, URZ, UPT ;  /* 0x000000ff0800728c */ /* 0x000fc6000bf25270 */
[----:B------:R-:W-:Y:S08]  /*0120*/  BRA.U !UP2, `(.L_x_2) ;  /* 0x000000050ab87547 */ /* 0x000ff0000b800000 */
[----:B------:R-:W0:Y:S01]  /*0130*/  LDCU.64 UR6, c[0x0][0x390] ;  /* 0x00007200ff0677ac */ /* 0x000e220008000a00 */
[----:B------:R-:W-:Y:S01]  /*0140*/  IMAD.MOV.U32 R25, RZ, RZ, R3 ;  /* 0x000000ffff197224 */ /* 0x000fe200078e0003 */
[----:B------:R-:W-:-:S04]  /*0150*/  ULOP3.LUT UR9, UR11, 0x7ffffff0, URZ, 0xc0, !UPT ;  /* 0x7ffffff00b097892 */ /* 0x000fc8000f8ec0ff */
[----:B------:R-:W-:Y:S02]  /*0160*/  UIADD3 UR10, UPT, UPT, -UR9, URZ, URZ ;  /* 0x000000ff090a7290 */ /* 0x000fe4000fffe1ff */
[----:B------:R-:W-:Y:S01]  /*0170*/  IMAD.U32 R24, RZ, RZ, UR9 ;  /* 0x00000009ff187e24 */ /* 0x000fe2000f8e00ff */
[----:B0-----:R-:W-:-:S04]  /*0180*/  UIADD3 UR5, UP2, UPT, UR6, 0x40, URZ ;  /* 0x0000004006057890 */ /* 0x001fc8000ff5e0ff */
[----:B------:R-:W-:-:S12]  /*0190*/  UIADD3.X UR6, UPT, UPT, URZ, UR7, URZ, UP2, !UPT ;  /* 0x00000007ff067290 */ /* 0x000fd800097fe4ff */
.L_x_3:
[----:B0-----:R-:W-:Y:S02]  /*01a0*/  IMAD.U32 R4, RZ, RZ, UR5 ;  /* 0x00000005ff047e24 */ /* 0x001fe4000f8e00ff */
[----:B------:R-:W-:Y:S02]  /*01b0*/  IMAD.U32 R5, RZ, RZ, UR6 ;  /* 0x00000006ff057e24 */ /* 0x000fe4000f8e00ff */
[----:B------:R-:W-:-:S05]  /*01c0*/  IMAD.WIDE R4, R25, 0x8, R4 ;  /* 0x0000000819047825 */ /* 0x000fca00078e0204 */
[----:B------:R-:W2:Y:S04]  /*01d0*/  LDG.E.64 R8, desc[UR12][R4.64+-0x38] ;  /* 0xffffc80c04087981 */ /* 0x000ea8000c1e1b00 */
[----:B------:R-:W3:Y:S04]  /*01e0*/  LDG.E.64 R6, desc[UR12][R4.64+-0x40] ;  /* 0xffffc00c04067981 */ /* 0x000ee8000c1e1b00 */
[----:B------:R-:W4:Y:S04]  /*01f0*/  LDG.E.64 R16, desc[UR12][R4.64+-0x20] ;  /* 0xffffe00c04107981 */ /* 0x000f28000c1e1b00 */
[----:B------:R-:W5:Y:S04]  /*0200*/  LDG.E.64 R10, desc[UR12][R4.64+-0x30] ;  /* 0xffffd00c040a7981 */ /* 0x000f68000c1e1b00 */
[----:B------:R-:W5:Y:S04]  /*0210*/  LDG.E.64 R14, desc[UR12][R4.64+-0x18] ;  /* 0xffffe80c040e7981 */ /* 0x000f68000c1e1b00 */
[----:B------:R-:W5:Y:S04]  /*0220*/  LDG.E.64 R12, desc[UR12][R4.64+-0x28] ;  /* 0xffffd80c040c7981 */ /* 0x000f68000c1e1b00 */
[----:B------:R-:W5:Y:S01]  /*0230*/  LDG.E.64 R22, desc[UR12][R4.64+-0x10] ;  /* 0xfffff00c04167981 */ /* 0x000f62000c1e1b00 */
[----:B--2---:R-:W-:-:S02]  /*0240*/  ISETP.NE.U32.AND P2, PT, R8, RZ, PT ;  /* 0x000000ff0800720c */ /* 0x004fc40003f45070 */
[----:B---3--:R-:W-:Y:S02]  /*0250*/  ISETP.NE.U32.AND P0, PT, R6, RZ, PT ;  /* 0x000000ff0600720c */ /* 0x008fe40003f05070 */
[----:B------:R-:W-:Y:S02]  /*0260*/  ISETP.NE.AND.EX P2, PT, R9, RZ, PT, P2 ;  /* 0x000000ff0900720c */ /* 0x000fe40003f45320 */
[----:B----4-:R-:W-:Y:S01]  /*0270*/  ISETP.NE.U32.AND P3, PT, R16, RZ, PT ;  /* 0x000000ff1000720c */ /* 0x010fe20003f65070 */
[----:B------:R-:W2:Y:S01]  /*0280*/  LDG.E.64 R8, desc[UR12][R4.64] ;  /* 0x0000000c04087981 */ /* 0x000ea2000c1e1b00 */
[----:B------:R-:W-:Y:S02]  /*0290*/  ISETP.NE.AND.EX P0, PT, R7, RZ, PT, P0 ;  /* 0x000000ff0700720c */ /* 0x000fe40003f05300 */
[----:B-----5:R-:W-:Y:S01]  /*02a0*/  ISETP.NE.U32.AND P1, PT, R10, RZ, PT ;  /* 0x000000ff0a00720c */ /* 0x020fe20003f25070 */
[----:B------:R-:W3:Y:S01]  /*02b0*/  LDG.E.64 R6, desc[UR12][R4.64+-0x8] ;  /* 0xfffff80c04067981 */ /* 0x000ee2000c1e1b00 */
[----:B------:R-:W-:-:S02]  /*02c0*/  ISETP.NE.AND.EX P3, PT, R17, RZ, PT, P3 ;  /* 0x000000ff1100720c */ /* 0x000fc40003f65330 */
[----:B------:R-:W-:Y:S02]  /*02d0*/  SEL R16, RZ, 0xffffffff, !P2 ;  /* 0xffffffffff107807 */ /* 0x000fe40005000000 */
[----:B------:R-:W-:Y:S02]  /*02e0*/  ISETP.NE.AND.EX P1, PT, R11, RZ, PT, P1 ;  /* 0x000000ff0b00720c */ /* 0x000fe40003f25310 */
[----:B------:R-:W-:Y:S01]  /*02f0*/  ISETP.NE.U32.AND P2, PT, R14, RZ, PT ;  /* 0x000000ff0e00720c */ /* 0x000fe20003f45070 */
[----:B------:R-:W4:Y:S01]  /*0300*/  LDG.E.64 R10, desc[UR12][R4.64+0x8] ;  /* 0x0000080c040a7981 */ /* 0x000f22000c1e1b00 */
[----:B------:R-:W-:Y:S02]  /*0310*/  SEL R18, RZ, 0xffffffff, !P0 ;  /* 0xffffffffff127807 */ /* 0x000fe40004000000 */
[----:B------:R-:W-:Y:S02]  /*0320*/  SEL R14, RZ, 0xffffffff, !P3 ;  /* 0xffffffffff0e7807 */ /* 0x000fe40005800000 */
[----:B------:R-:W-:-:S02]  /*0330*/  ISETP.NE.U32.AND P0, PT, R12, RZ, PT ;  /* 0x000000ff0c00720c */ /* 0x000fc40003f05070 */
[----:B------:R-:W-:Y:S02]  /*0340*/  SEL R20, RZ, 0xffffffff, !P1 ;  /* 0xffffffffff147807 */ /* 0x000fe40004800000 */
[----:B------:R-:W-:Y:S01]  /*0350*/  ISETP.NE.AND.EX P1, PT, R15, RZ, PT, P2 ;  /* 0x000000ff0f00720c */ /* 0x000fe20003f25320 */
[----:B------:R-:W-:Y:S01]  /*0360*/  IMAD.MOV.U32 R15, RZ, RZ, R14 ;  /* 0x000000ffff0f7224 */ /* 0x000fe200078e000e */
[----:B------:R-:W-:Y:S02]  /*0370*/  ISETP.NE.AND.EX P0, PT, R13, RZ, PT, P0 ;  /* 0x000000ff0d00720c */ /* 0x000fe40003f05300 */
[----:B------:R-:W5:Y:S01]  /*0380*/  LDG.E.64 R12, desc[UR12][R4.64+0x10] ;  /* 0x0000100c040c7981 */ /* 0x000f62000c1e1b00 */
[----:B------:R-:W-:-:S03]  /*0390*/  IMAD.MOV.U32 R17, RZ, RZ, R16 ;  /* 0x000000ffff117224 */ /* 0x000fc600078e0010 */
[----:B------:R0:W-:Y:S01]  /*03a0*/  STG.E.64 desc[UR12][R4.64+-0x20], R14 ;  /* 0xffffe00e04007986 */ /* 0x0001e2000c101b0c */
[----:B------:R-:W-:Y:S01]  /*03b0*/  IMAD.MOV.U32 R19, RZ, RZ, R18 ;  /* 0x000000ffff137224 */ /* 0x000fe200078e0012 */
[----:B------:R-:W-:Y:S01]  /*03c0*/  SEL R26, RZ, 0xffffffff, !P1 ;  /* 0xffffffffff1a7807 */ /* 0x000fe20004800000 */
[----:B------:R-:W-:Y:S01]  /*03d0*/  IMAD.MOV.U32 R21, RZ, RZ, R20 ;  /* 0x000000ffff157224 */ /* 0x000fe200078e0014 */
[----:B------:R1:W-:Y:S01]  /*03e0*/  STG.E.64 desc[UR12][R4.64+-0x38], R16 ;  /* 0xffffc81004007986 */ /* 0x0003e2000c101b0c */
[----:B------:R-:W-:-:S03]  /*03f0*/  ISETP.NE.U32.AND P1, PT, R22, RZ, PT ;  /* 0x000000ff1600720c */ /* 0x000fc60003f25070 */
[----:B0-----:R-:W5:Y:S04]  /*0400*/  LDG.E.64 R14, desc[UR12][R4.64+0x18] ;  /* 0x0000180c040e7981 */ /* 0x001f68000c1e1b00 */
[----:B-1----:R-:W5:Y:S01]  /*0410*/  LDG.E.64 R16, desc[UR12][R4.64+0x20] ;  /* 0x0000200c04107981 */ /* 0x002f62000c1e1b00 */
[----:B------:R-:W-:-:S03]  /*0420*/  ISETP.NE.AND.EX P1, PT, R23, RZ, PT, P1 ;  /* 0x000000ff1700720c */ /* 0x000fc60003f25310 */
[----:B------:R0:W-:Y:S04]  /*0430*/  STG.E.64 desc[UR12][R4.64+-0x40], R18 ;  /* 0xffffc01204007986 */ /* 0x0001e8000c101b0c */
[----:B------:R1:W-:Y:S04]  /*0440*/  STG.E.64 desc[UR12][R4.64+-0x30], R20 ;  /* 0xffffd01404007986 */ /* 0x0003e8000c101b0c */
[----:B------:R-:W5:Y:S04]  /*0450*/  LDG.E.64 R22, desc[UR12][R4.64+0x38] ;  /* 0x0000380c04167981 */ /* 0x000f68000c1e1b00 */
[----:B0-----:R-:W5:Y:S04]  /*0460*/  LDG.E.64 R18, desc[UR12][R4.64+0x28] ;  /* 0x0000280c04127981 */ /* 0x001f68000c1e1b00 */
[----:B-1----:R-:W5:Y:S01]  /*0470*/  LDG.E.64 R20, desc[UR12][R4.64+0x30] ;  /* 0x0000300c04147981 */ /* 0x002f62000c1e1b00 */
[----:B------:R-:W-:Y:S01]  /*0480*/  IMAD.MOV.U32 R27, RZ, RZ, R26 ;  /* 0x000000ffff1b7224 */ /* 0x000fe200078e001a */
[----:B------:R-:W-:-:S04]  /*0490*/  SEL R28, RZ, 0xffffffff, !P0 ;  /* 0xffffffffff1c7807 */ /* 0x000fc80004000000 */
[----:B------:R0:W-:Y:S02]  /*04a0*/  STG.E.64 desc[UR12][R4.64+-0x18], R26 ;  /* 0xffffe81a04007986 */ /* 0x0001e4000c101b0c */
[----:B0-----:R-:W-:Y:S01]  /*04b0*/  SEL R26, RZ, 0xffffffff, !P1 ;  /* 0xffffffffff1a7807 */ /* 0x001fe20004800000 */
[----:B------:R-:W-:-:S04]  /*04c0*/  IMAD.MOV.U32 R29, RZ, RZ, R28 ;  /* 0x000000ffff1d7224 */ /* 0x000fc800078e001c */
[----:B------:R-:W-:Y:S01]  /*04d0*/  IMAD.MOV.U32 R27, RZ, RZ, R26 ;  /* 0x000000ffff1b7224 */ /* 0x000fe200078e001a */
[----:B------:R-:W-:Y:S04]  /*04e0*/  STG.E.64 desc[UR12][R4.64+-0x28], R28 ;  /* 0xffffd81c04007986 */ /* 0x000fe8000c101b0c */
[----:B------:R-:W-:Y:S01]  /*04f0*/  STG.E.64 desc[UR12][R4.64+-0x10], R26 ;  /* 0xfffff01a04007986 */ /* 0x000fe2000c101b0c */
[----:B------:R-:W-:-:S04]  /*0500*/  UIADD3 UR10, UPT, UPT, UR10, 0x10, URZ ;  /* 0x000000100a0a7890 */ /* 0x000fc8000fffe0ff */
[----:B------:R-:W-:Y:S01]  /*0510*/  UISETP.NE.AND UP2, UPT, UR10, URZ, UPT ;  /* 0x000000ff0a00728c */ /* 0x000fe2000bf45270 */
[----:B------:R-:W-:Y:S01]  /*0520*/  VIADD R25, R25, 0x10 ;  /* 0x0000001019197836 */ /* 0x000fe20000000000 */
[----:B--2---:R-:W-:Y:S02]  /*0530*/  ISETP.NE.U32.AND P3, PT, R8, RZ, PT ;  /* 0x000000ff0800720c */ /* 0x004fe40003f65070 */
[----:B---3--:R-:W-:Y:S02]  /*0540*/  ISETP.NE.U32.AND P0, PT, R6, RZ, PT ;  /* 0x000000ff0600720c */ /* 0x008fe40003f05070 */
[----:B------:R-:W-:Y:S02]  /*0550*/  ISETP.NE.AND.EX P1, PT, R9, RZ, PT, P3 ;  /* 0x000000ff0900720c */ /* 0x000fe40003f25330 */
[----:B------:R-:W-:Y:S02]  /*0560*/  ISETP.NE.AND.EX P0, PT, R7, RZ, PT, P0 ;  /* 0x000000ff0700720c */ /* 0x000fe40003f05300 */
[----:B----4-:R-:W-:-:S02]  /*0570*/  ISETP.NE.U32.AND P2, PT, R10, RZ, PT ;  /* 0x000000ff0a00720c */ /* 0x010fc40003f45070 */
[----:B------:R-:W-:Y:S02]  /*0580*/  SEL R6, RZ, 0xffffffff, !P0 ;  /* 0xffffffffff067807 */ /* 0x000fe40004000000 */
[----:B------:R-:W-:-:S04]  /*0590*/  ISETP.NE.AND.EX P2, PT, R11, RZ, PT, P2 ;  /* 0x000000ff0b00720c */ /* 0x000fc80003f45320 */
[----:B------:R-:W-:Y:S02]  /*05a0*/  SEL R8, RZ, 0xffffffff, !P2 ;  /* 0xffffffffff087807 */ /* 0x000fe40005000000 */
[----:B-----5:R-:W-:Y:S01]  /*05b0*/  ISETP.NE.U32.AND P3, PT, R12, RZ, PT ;  /* 0x000000ff0c00720c */ /* 0x020fe20003f65070 */
[----:B------:R-:W-:-:S03]  /*05c0*/  IMAD.MOV.U32 R7, RZ, RZ, R6 ;  /* 0x000000ffff077224 */ /* 0x000fc600078e0006 */
[----:B------:R-:W-:Y:S01]  /*05d0*/  ISETP.NE.AND.EX P0, PT, R13, RZ, PT, P3 ;  /* 0x000000ff0d00720c */ /* 0x000fe20003f05330 */
[----:B------:R-:W-:-:S03]  /*05e0*/  IMAD.MOV.U32 R9, RZ, RZ, R8 ;  /* 0x000000ffff097224 */ /* 0x000fc600078e0008 */
[----:B------:R-:W-:Y:S01]  /*05f0*/  SEL R12, RZ, 0xffffffff, !P0 ;  /* 0xffffffffff0c7807 */ /* 0x000fe20004000000 */
[----:B------:R0:W-:Y:S01]  /*0600*/  STG.E.64 desc[UR12][R4.64+-0x8], R6 ;  /* 0xfffff80604007986 */ /* 0x0001e2000c101b0c */
[----:B------:R-:W-:Y:S02]  /*0610*/  SEL R10, RZ, 0xffffffff, !P1 ;  /* 0xffffffffff0a7807 */ /* 0x000fe40004800000 */
[----:B------:R-:W-:Y:S02]  /*0620*/  ISETP.NE.U32.AND P2, PT, R14, RZ, PT ;  /* 0x000000ff0e00720c */ /* 0x000fe40003f45070 */
[----:B------:R-:W-:Y:S02]  /*0630*/  ISETP.NE.U32.AND P0, PT, R16, RZ, PT ;  /* 0x000000ff1000720c */ /* 0x000fe40003f05070 */
[----:B------:R-:W-:Y:S02]  /*0640*/  ISETP.NE.AND.EX P2, PT, R15, RZ, PT, P2 ;  /* 0x000000ff0f00720c */ /* 0x000fe40003f45320 */
[----:B------:R-:W-:-:S02]  /*0650*/  ISETP.NE.AND.EX P0, PT, R17, RZ, PT, P0 ;  /* 0x000000ff1100720c */ /* 0x000fc40003f05300 */
[----:B0-----:R-:W-:Y:S01]  /*0660*/  SEL R6, RZ, 0xffffffff, !P2 ;  /* 0xffffffffff067807 */ /* 0x001fe20005000000 */
[----:B------:R-:W-:Y:S01]  /*0670*/  IMAD.MOV.U32 R11, RZ, RZ, R10 ;  /* 0x000000ffff0b7224 */ /* 0x000fe200078e000a */
[----:B------:R0:W-:Y:S01]  /*0680*/  STG.E.64 desc[UR12][R4.64+0x8], R8 ;  /* 0x0000080804007986 */ /* 0x0001e2000c101b0c */
[----:B------:R-:W-:Y:S01]  /*0690*/  IMAD.MOV.U32 R13, RZ, RZ, R12 ;  /* 0x000000ffff0d7224 */ /* 0x000fe200078e000c */
[----:B------:R-:W-:Y:S02]  /*06a0*/  ISETP.NE.U32.AND P2, PT, R22, RZ, PT ;  /* 0x000000ff1600720c */ /* 0x000fe40003f45070 */
[----:B------:R-:W-:Y:S02]  /*06b0*/  ISETP.NE.U32.AND P3, PT, R18, RZ, PT ;  /* 0x000000ff1200720c */ /* 0x000fe40003f65070 */
[----:B------:R-:W-:Y:S02]  /*06c0*/  ISETP.NE.U32.AND P1, PT, R20, RZ, PT ;  /* 0x000000ff1400720c */ /* 0x000fe40003f25070 */
[----:B0-----:R-:W-:-:S02]  /*06d0*/  SEL R8, RZ, 0xffffffff, !P0 ;  /* 0xffffffffff087807 */ /* 0x001fc40004000000 */
[----:B------:R-:W-:Y:S02]  /*06e0*/  ISETP.NE.AND.EX P3, PT, R19, RZ, PT, P3 ;  /* 0x000000ff1300720c */ /* 0x000fe40003f65330 */
[----:B------:R-:W-:Y:S02]  /*06f0*/  ISETP.NE.AND.EX P1, PT, R21, RZ, PT, P1 ;  /* 0x000000ff1500720c */ /* 0x000fe40003f25310 */
[----:B------:R-:W-:Y:S01]  /*0700*/  ISETP.NE.AND.EX P0, PT, R23, RZ, PT, P2 ;  /* 0x000000ff1700720c */ /* 0x000fe20003f05320 */
[----:B------:R0:W-:Y:S03]  /*0710*/  STG.E.64 desc[UR12][R4.64], R10 ;  /* 0x0000000a04007986 */ /* 0x0001e6000c101b0c */
[----:B------:R-:W-:Y:S01]  /*0720*/  SEL R14, RZ, 0xffffffff, !P0 ;  /* 0xffffffffff0e7807 */ /* 0x000fe20004000000 */
[----:B------:R1:W-:Y:S01]  /*0730*/  STG.E.64 desc[UR12][R4.64+0x10], R12 ;  /* 0x0000100c04007986 */ /* 0x0003e2000c101b0c */
[----:B------:R-:W-:-:S02]  /*0740*/  IMAD.MOV.U32 R7, RZ, RZ, R6 ;  /* 0x000000ffff077224 */ /* 0x000fc400078e0006 */
[----:B------:R-:W-:Y:S02]  /*0750*/  IMAD.MOV.U32 R9, RZ, RZ, R8 ;  /* 0x000000ffff097224 */ /* 0x000fe400078e0008 */
[----:B------:R-:W-:Y:S01]  /*0760*/  IMAD.MOV.U32 R15, RZ, RZ, R14 ;  /* 0x000000ffff0f7224 */ /* 0x000fe200078e000e */
[----:B0-----:R-:W-:Y:S02]  /*0770*/  SEL R10, RZ, 0xffffffff, !P3 ;  /* 0xffffffffff0a7807 */ /* 0x001fe40005800000 */
[----:B-1----:R-:W-:-:S03]  /*0780*/  SEL R12, RZ, 0xffffffff, !P1 ;  /* 0xffffffffff0c7807 */ /* 0x002fc60004800000 */
[----:B------:R-:W-:Y:S02]  /*0790*/  IMAD.MOV.U32 R11, RZ, RZ, R10 ;  /* 0x000000ffff0b7224 */ /* 0x000fe400078e000a */
[----:B------:R-:W-:Y:S01]  /*07a0*/  IMAD.MOV.U32 R13, RZ, RZ, R12 ;  /* 0x000000ffff0d7224 */ /* 0x000fe200078e000c */
[----:B------:R0:W-:Y:S04]  /*07b0*/  STG.E.64 desc[UR12][R4.64+0x18], R6 ;  /* 0x0000180604007986 */ /* 0x0001e8000c101b0c */
[----:B------:R0:W-:Y:S04]  /*07c0*/  STG.E.64 desc[UR12][R4.64+0x20], R8 ;  /* 0x0000200804007986 */ /* 0x0001e8000c101b0c */
[----:B------:R0:W-:Y:S04]  /*07d0*/  STG.E.64 desc[UR12][R4.64+0x28], R10 ;  /* 0x0000280a04007986 */ /* 0x0001e8000c101b0c */
[----:B------:R0:W-:Y:S04]  /*07e0*/  STG.E.64 desc[UR12][R4.64+0x30], R12 ;  /* 0x0000300c04007986 */ /* 0x0001e8000c101b0c */
[----:B------:R0:W-:Y:S01]  /*07f0*/  STG.E.64 desc[UR12][R4.64+0x38], R14 ;  /* 0x0000380e04007986 */ /* 0x0001e2000c101b0c */
[----:B------:R-:W-:Y:S05]  /*0800*/  BRA.U UP2, `(.L_x_3) ;  /* 0xfffffff902647547 */ /* 0x000fea000b83ffff */
.L_x_2:
[----:B------:R-:W-:Y:S05]  /*0810*/  BRA.U !UP1, `(.L_x_1) ;  /* 0x0000000509a07547 */ /* 0x000fea000b800000 */
[----:B------:R-:W-:Y:S02]  /*0820*/  UISETP.GE.U32.AND UP1, UPT, UR8, 0x8, UPT ;  /* 0x000000080800788c */ /* 0x000fe4000bf26070 */
[----:B------:R-:W-:-:S04]  /*0830*/  ULOP3.LUT UR6, UR11, 0x7, URZ, 0xc0, !UPT ;  /* 0x000000070b067892 */ /* 0x000fc8000f8ec0ff */
[----:B------:R-:W-:-:S03]  /*0840*/  UISETP.NE.AND UP2, UPT, UR6, URZ, UPT ;  /* 0x000000ff0600728c */ /* 0x000fc6000bf45270 */
[----:B------:R-:W-:Y:S08]  /*0850*/  BRA.U !UP1, `(.L_x_4) ;  /* 0x0000000109d07547 */ /* 0x000ff0000b800000 */
[----:B0-----:R-:W0:Y:S01]  /*0860*/  LDC.64 R4, c[0x0][0x390] ;  /* 0x0000e400ff047b82 */ /* 0x001e220000000a00 */
[----:B------:R-:W-:-:S04]  /*0870*/  IMAD.IADD R7, R3, 0x1, R24 ;  /* 0x0000000103077824 */ /* 0x000fc800078e0218 */
[----:B0-----:R-:W-:-:S05]  /*0880*/  IMAD.WIDE R4, R7, 0x8, R4 ;  /* 0x0000000807047825 */ /* 0x001fca00078e0204 */
[----:B------:R-:W2:Y:S04]  /*0890*/  LDG.E.64 R16, desc[UR12][R4.64+0x8] ;  /* 0x0000080c04107981 */ /* 0x000ea8000c1e1b00 */
[----:B------:R-:W3:Y:S04]  /*08a0*/  LDG.E.64 R18, desc[UR12][R4.64+0x10] ;  /* 0x0000100c04127981 */ /* 0x000ee8000c1e1b00 */
[----:B------:R-:W4:Y:S04]  /*08b0*/  LDG.E.64 R20, desc[UR12][R4.64] ;  /* 0x0000000c04147981 */ /* 0x000f28000c1e1b00 */
[----:B------:R-:W5:Y:S04]  /*08c0*/  LDG.E.64 R14, desc[UR12][R4.64+0x18] ;  /* 0x0000180c040e7981 */ /* 0x000f68000c1e1b00 */
[----:B------:R-:W5:Y:S04]  /*08d0*/  LDG.E.64 R12, desc[UR12][R4.64+0x20] ;  /* 0x0000200c040c7981 */ /* 0x000f68000c1e1b00 */
[----:B------:R-:W5:Y:S04]  /*08e0*/  LDG.E.64 R6, desc[UR12][R4.64+0x28] ;  /* 0x0000280c04067981 */ /* 0x000f68000c1e1b00 */
[----:B------:R-:W5:Y:S04]  /*08f0*/  LDG.E.64 R10, desc[UR12][R4.64+0x30] ;  /* 0x0000300c040a7981 */ /* 0x000f68000c1e1b00 */
[----:B------:R-:W5:Y:S01]  /*0900*/  LDG.E.64 R8, desc[UR12][R4.64+0x38] ;  /* 0x0000380c04087981 */ /* 0x000f62000c1e1b00 */
[----:B------:R-:W-:Y:S01]  /*0910*/  VIADD R24, R24, 0x8 ;  /* 0x0000000818187836 */ /* 0x000fe20000000000 */
[----:B--2---:R-:W-:-:S02]  /*0920*/  ISETP.NE.U32.AND P2, PT, R16, RZ, PT ;  /* 0x000000ff1000720c */ /* 0x004fc40003f45070 */
[----:B---3--:R-:W-:Y:S02]  /*0930*/  ISETP.NE.U32.AND P0, PT, R18, RZ, PT ;  /* 0x000000ff1200720c */ /* 0x008fe40003f05070 */
[----:B------:R-:W-:Y:S02]  /*0940*/  ISETP.NE.AND.EX P2, PT, R17, RZ, PT, P2 ;  /* 0x000000ff1100720c */ /* 0x000fe40003f45320 */
[----:B------:R-:W-:Y:S02]  /*0950*/  ISETP.NE.AND.EX P0, PT, R19, RZ, PT, P0 ;  /* 0x000000ff1300720c */ /* 0x000fe40003f05300 */
[----:B------:R-:W-:Y:S02]  /*0960*/  SEL R18, RZ, 0xffffffff, !P2 ;  /* 0xffffffffff127807 */ /* 0x000fe40005000000 */
[----:B----4-:R-:W-:Y:S02]  /*0970*/  ISETP.NE.U32.AND P1, PT, R20, RZ, PT ;  /* 0x000000ff1400720c */ /* 0x010fe40003f25070 */
[----:B-----5:R-:W-:-:S02]  /*0980*/  ISETP.NE.U32.AND P2, PT, R14, RZ, PT ;  /* 0x000000ff0e00720c */ /* 0x020fc40003f45070 */
[----:B------:R-:W-:Y:S02]  /*0990*/  SEL R20, RZ, 0xffffffff, !P0 ;  /* 0xffffffffff147807 */ /* 0x000fe40004000000 */
[----:B------:R-:W-:Y:S02]  /*09a0*/  ISETP.NE.AND.EX P1, PT, R21, RZ, PT, P1 ;  /* 0x000000ff1500720c */ /* 0x000fe40003f25310 */
[----:B------:R-:W-:Y:S02]  /*09b0*/  ISETP.NE.U32.AND P0, PT, R12, RZ, PT ;  /* 0x000000ff0c00720c */ /* 0x000fe40003f05070 */
[----:B------:R-:W-:Y:S02]  /*09c0*/  ISETP.NE.AND.EX P2, PT, R15, RZ, PT, P2 ;  /* 0x000000ff0f00720c */ /* 0x000fe40003f45320 */
[----:B------:R-:W-:Y:S02]  /*09d0*/  ISETP.NE.U32.AND P3, PT, R6, RZ, PT ;  /* 0x000000ff0600720c */ /* 0x000fe40003f65070 */
[----:B------:R-:W-:-:S02]  /*09e0*/  SEL R16, RZ, 0xffffffff, !P1 ;  /* 0xffffffffff107807 */ /* 0x000fc40004800000 */
[----:B------:R-:W-:Y:S02]  /*09f0*/  ISETP.NE.AND.EX P0, PT, R13, RZ, PT, P0 ;  /* 0x000000ff0d00720c */ /* 0x000fe40003f05300 */
[----:B------:R-:W-:Y:S02]  /*0a00*/  SEL R6, RZ, 0xffffffff, !P2 ;  /* 0xffffffffff067807 */ /* 0x000fe40005000000 */
[----:B------:R-:W-:Y:S02]  /*0a10*/  ISETP.NE.U32.AND P1, PT, R10, RZ, PT ;  /* 0x000000ff0a00720c */ /* 0x000fe40003f25070 */
[----:B------:R-:W-:Y:S02]  /*0a20*/  ISETP.NE.U32.AND P2, PT, R8, RZ, PT ;  /* 0x000000ff0800720c */ /* 0x000fe40003f45070 */
[----:B------:R-:W-:Y:S02]  /*0a30*/  SEL R8, RZ, 0xffffffff, !P0 ;  /* 0xffffffffff087807 */ /* 0x000fe40004000000 */
[----:B------:R-:W-:-:S02]  /*0a40*/  ISETP.NE.AND.EX P3, PT, R7, RZ, PT, P3 ;  /* 0x000000ff0700720c */ /* 0x000fc40003f65330 */
[----:B------:R-:W-:Y:S02]  /*0a50*/  ISETP.NE.AND.EX P1, PT, R11, RZ, PT, P1 ;  /* 0x000000ff0b00720c */ /* 0x000fe40003f25310 */
[----:B------:R-:W-:Y:S02]  /*0a60*/  ISETP.NE.AND.EX P0, PT, R9, RZ, PT, P2 ;  /* 0x000000ff0900720c */ /* 0x000fe40003f05320 */
[----:B------:R-:W-:Y:S02]  /*0a70*/  SEL R10, RZ, 0xffffffff, !P3 ;  /* 0xffffffffff0a7807 */ /* 0x000fe40005800000 */
[----:B------:R-:W-:Y:S02]  /*0a80*/  SEL R12, RZ, 0xffffffff, !P1 ;  /* 0xffffffffff0c7807 */ /* 0x000fe40004800000 */
[----:B------:R-:W-:Y:S01]  /*0a90*/  SEL R14, RZ, 0xffffffff, !P0 ;  /* 0xffffffffff0e7807 */ /* 0x000fe20004000000 */
[----:B------:R-:W-:Y:S02]  /*0aa0*/  IMAD.MOV.U32 R17, RZ, RZ, R16 ;  /* 0x000000ffff117224 */ /* 0x000fe400078e0010 */
[----:B------:R-:W-:-:S02]  /*0ab0*/  IMAD.MOV.U32 R19, RZ, RZ, R18 ;  /* 0x000000ffff137224 */ /* 0x000fc400078e0012 */
[----:B------:R-:W-:Y:S02]  /*0ac0*/  IMAD.MOV.U32 R21, RZ, RZ, R20 ;  /* 0x000000ffff157224 */ /* 0x000fe400078e0014 */
[----:B------:R-:W-:Y:S02]  /*0ad0*/  IMAD.MOV.U32 R7, RZ, RZ, R6 ;  /* 0x000000ffff077224 */ /* 0x000fe400078e0006 */
[----:B------:R-:W-:Y:S02]  /*0ae0*/  IMAD.MOV.U32 R9, RZ, RZ, R8 ;  /* 0x000000ffff097224 */ /* 0x000fe400078e0008 */
[----:B------:R-:W-:Y:S02]  /*0af0*/  IMAD.MOV.U32 R11, RZ, RZ, R10 ;  /* 0x000000ffff0b7224 */ /* 0x000fe400078e000a */
[----:B------:R-:W-:Y:S02]  /*0b00*/  IMAD.MOV.U32 R13, RZ, RZ, R12 ;  /* 0x000000ffff0d7224 */ /* 0x000fe400078e000c */
[----:B------:R-:W-:Y:S01]  /*0b10*/  IMAD.MOV.U32 R15, RZ, RZ, R14 ;  /* 0x000000ffff0f7224 */ /* 0x000fe200078e000e */
[----:B------:R1:W-:Y:S04]  /*0b20*/  STG.E.64 desc[UR12][R4.64], R16 ;  /* 0x0000001004007986 */ /* 0x0003e8000c101b0c */
[----:B------:R1:W-:Y:S04]  /*0b30*/  STG.E.64 desc[UR12][R4.64+0x8], R18 ;  /* 0x0000081204007986 */ /* 0x0003e8000c101b0c */
[----:B------:R1:W-:Y:S04]  /*0b40*/  STG.E.64 desc[UR12][R4.64+0x10], R20 ;  /* 0x0000101404007986 */ /* 0x0003e8000c101b0c */
[----:B------:R1:W-:Y:S04]  /*0b50*/  STG.E.64 desc[UR12][R4.64+0x18], R6 ;  /* 0x0000180604007986 */ /* 0x0003e8000c101b0c */
[----:B------:R1:W-:Y:S04]  /*0b60*/  STG.E.64 desc[UR12][R4.64+0x20], R8 ;  /* 0x0000200804007986 */ /* 0x0003e8000c101b0c */
[----:B------:R1:W-:Y:S04]  /*0b70*/  STG.E.64 desc[UR12][R4.64+0x28], R10 ;  /* 0x0000280a04007986 */ /* 0x0003e8000c101b0c */
[----:B------:R1:W-:Y:S04]  /*0b80*/  STG.E.64 desc[UR12][R4.64+0x30], R12 ;  /* 0x0000300c04007986 */ /* 0x0003e8000c101b0c */
[----:B------:R1:W-:Y:S02]  /*0b90*/  STG.E.64 desc[UR12][R4.64+0x38], R14 ;  /* 0x0000380e04007986 */ /* 0x0003e4000c101b0c */
.L_x_4:
[----:B------:R-:W-:Y:S05]  /*0ba0*/  BRA.U !UP2, `(.L_x_1) ;  /* 0x000000010abc7547 */ /* 0x000fea000b800000 */
[----:B------:R-:W-:Y:S02]  /*0bb0*/  UISETP.GE.U32.AND UP1, UPT, UR6, 0x4, UPT ;  /* 0x000000040600788c */ /* 0x000fe4000bf26070 */
[----:B------:R-:W-:-:S04]  /*0bc0*/  ULOP3.LUT UR5, UR11, 0x3, URZ, 0xc0, !UPT ;  /* 0x000000030b057892 */ /* 0x000fc8000f8ec0ff */
[----:B------:R-:W-:-:S03]  /*0bd0*/  UISETP.NE.AND UP2, UPT, UR5, URZ, UPT ;  /* 0x000000ff0500728c */ /* 0x000fc6000bf45270 */
[----:B------:R-:W-:Y:S08]  /*0be0*/  BRA.U !UP1, `(.L_x_5) ;  /* 0x0000000109707547 */ /* 0x000ff0000b800000 */
[----:B01----:R-:W0:Y:S01]  /*0bf0*/  LDC.64 R4, c[0x0][0x390] ;  /* 0x0000e400ff047b82 */ /* 0x003e220000000a00 */
[----:B------:R-:W-:-:S04]  /*0c00*/  IMAD.IADD R13, R3, 0x1, R24 ;  /* 0x00000001030d7824 */ /* 0x000fc800078e0218 */
[----:B0-----:R-:W-:-:S05]  /*0c10*/  IMAD.WIDE R12, R13, 0x8, R4 ;  /* 0x000000080d0c7825 */ /* 0x001fca00078e0204 */
[----:B------:R-:W2:Y:S04]  /*0c20*/  LDG.E.64 R10, desc[UR12][R12.64] ;  /* 0x0000000c0c0a7981 */ /* 0x000ea8000c1e1b00 */
[----:B------:R-:W3:Y:S04]  /*0c30*/  LDG.E.64 R4, desc[UR12][R12.64+0x8] ;  /* 0x0000080c0c047981 */ /* 0x000ee8000c1e1b00 */
[----:B------:R-:W4:Y:S04]  /*0c40*/  LDG.E.64 R6, desc[UR12][R12.64+0x10] ;  /* 0x0000100c0c067981 */ /* 0x000f28000c1e1b00 */
[----:B------:R-:W5:Y:S01]  /*0c50*/  LDG.E.64 R8, desc[UR12][R12.64+0x18] ;  /* 0x0000180c0c087981 */ /* 0x000f62000c1e1b00 */
[----:B------:R-:W-:Y:S01]  /*0c60*/  VIADD R24, R24, 0x4 ;  /* 0x0000000418187836 */ /* 0x000fe20000000000 */
[----:B--2---:R-:W-:-:S02]  /*0c70*/  ISETP.NE.U32.AND P0, PT, R10, RZ, PT ;  /* 0x000000ff0a00720c */ /* 0x004fc40003f05070 */
[----:B---3--:R-:W-:Y:S02]  /*0c80*/  ISETP.NE.U32.AND P1, PT, R4, RZ, PT ;  /* 0x000000ff0400720c */ /* 0x008fe40003f25070 */
[----:B------:R-:W-:Y:S02]  /*0c90*/  ISETP.NE.AND.EX P0, PT, R11, RZ, PT, P0 ;  /* 0x000000ff0b00720c */ /* 0x000fe40003f05300 */
[----:B----4-:R-:W-:Y:S02]  /*0ca0*/  ISETP.NE.U32.AND P3, PT, R6, RZ, PT ;  /* 0x000000ff0600720c */ /* 0x010fe40003f65070 */
[----:B------:R-:W-:Y:S02]  /*0cb0*/  ISETP.NE.AND.EX P1, PT, R5, RZ, PT, P1 ;  /* 0x000000ff0500720c */ /* 0x000fe40003f25310 */
[----:B-----5:R-:W-:Y:S02]  /*0cc0*/  ISETP.NE.U32.AND P2, PT, R8, RZ, PT ;  /* 0x000000ff0800720c */ /* 0x020fe40003f45070 */
[----:B------:R-:W-:-:S02]  /*0cd0*/  ISETP.NE.AND.EX P3, PT, R7, RZ, PT, P3 ;  /* 0x000000ff0700720c */ /* 0x000fc40003f65330 */
[----:B------:R-:W-:Y:S02]  /*0ce0*/  ISETP.NE.AND.EX P2, PT, R9, RZ, PT, P2 ;  /* 0x000000ff0900720c */ /* 0x000fe40003f45320 */
[----:B------:R-:W-:Y:S02]  /*0cf0*/  SEL R4, RZ, 0xffffffff, !P0 ;  /* 0xffffffffff047807 */ /* 0x000fe40004000000 */
[----:B------:R-:W-:Y:S02]  /*0d00*/  SEL R6, RZ, 0xffffffff, !P1 ;  /* 0xffffffffff067807 */ /* 0x000fe40004800000 */
[----:B------:R-:W-:Y:S01]  /*0d10*/  SEL R8, RZ, 0xffffffff, !P3 ;  /* 0xffffffffff087807 */ /* 0x000fe20005800000 */
[----:B------:R-:W-:Y:S01]  /*0d20*/  IMAD.MOV.U32 R5, RZ, RZ, R4 ;  /* 0x000000ffff057224 */ /* 0x000fe200078e0004 */
[----:B------:R-:W-:Y:S01]  /*0d30*/  SEL R10, RZ, 0xffffffff, !P2 ;  /* 0xffffffffff0a7807 */ /* 0x000fe20005000000 */
[----:B------:R-:W-:Y:S02]  /*0d40*/  IMAD.MOV.U32 R7, RZ, RZ, R6 ;  /* 0x000000ffff077224 */ /* 0x000fe400078e0006 */
[----:B------:R-:W-:Y:S01]  /*0d50*/  IMAD.MOV.U32 R9, RZ, RZ, R8 ;  /* 0x000000ffff097224 */ /* 0x000fe200078e0008 */
[----:B------:R2:W-:Y:S01]  /*0d60*/  STG.E.64 desc[UR12][R12.64], R4 ;  /* 0x000000040c007986 */ /* 0x0005e2000c101b0c */
[----:B------:R-:W-:-:S03]  /*0d70*/  IMAD.MOV.U32 R11, RZ, RZ, R10 ;  /* 0x000000ffff0b7224 */ /* 0x000fc600078e000a */
[----:B------:R2:W-:Y:S04]  /*0d80*/  STG.E.64 desc[UR12][R12.64+0x8], R6 ;  /* 0x000008060c007986 */ /* 0x0005e8000c101b0c */
[----:B------:R2:W-:Y:S04]  /*0d90*/  STG.E.64 desc[UR12][R12.64+0x10], R8 ;  /* 0x000010080c007986 */ /* 0x0005e8000c101b0c */
[----:B------:R2:W-:Y:S02]  /*0da0*/  STG.E.64 desc[UR12][R12.64+0x18], R10 ;  /* 0x0000180a0c007986 */ /* 0x0005e4000c101b0c */
.L_x_5:
[----:B------:R-:W-:Y:S05]  /*0db0*/  BRA.U !UP2, `(.L_x_1) ;  /* 0x000000010a387547 */ /* 0x000fea000b800000 */
[----:B012---:R-:W0:Y:S01]  /*0dc0*/  LDC.64 R8, c[0x0][0x390] ;  /* 0x0000e400ff087b82 */ /* 0x007e220000000a00 */
[----:B------:R-:W-:Y:S01]  /*0dd0*/  IADD3 R11, PT, PT, R2, UR4, R24 ;  /* 0x00000004020b7c10 */ /* 0x000fe2000fffe018 */
[----:B------:R-:W-:-:S12]  /*0de0*/  UIADD3 UR5, UPT, UPT, -UR5, URZ, URZ ;  /* 0x000000ff05057290 */ /* 0x000fd8000fffe1ff */
.L_x_6:
[----:B0--3--:R-:W-:-:S05]  /*0df0*/  IMAD.WIDE R4, R11, 0x8, R8 ;  /* 0x000000080b047825 */ /* 0x009fca00078e0208 */
[----:B------:R-:W2:Y:S01]  /*0e00*/  LDG.E.64 R6, desc[UR12][R4.64] ;  /* 0x0000000c04067981 */ /* 0x000ea2000c1e1b00 */
[----:B------:R-:W-:Y:S01]  /*0e10*/  UIADD3 UR5, UPT, UPT, UR5, 0x1, URZ ;  /* 0x0000000105057890 */ /* 0x000fe2000fffe0ff */
[----:B------:R-:W-:-:S03]  /*0e20*/  VIADD R11, R11, 0x1 ;  /* 0x000000010b0b7836 */ /* 0x000fc60000000000 */
[----:B------:R-:W-:Y:S01]  /*0e30*/  UISETP.NE.AND UP1, UPT, UR5, URZ, UPT ;  /* 0x000000ff0500728c */ /* 0x000fe2000bf25270 */
[----:B--2---:R-:W-:-:S04]  /*0e40*/  ISETP.NE.U32.AND P0, PT, R6, RZ, PT ;  /* 0x000000ff0600720c */ /* 0x004fc80003f05070 */
[----:B------:R-:W-:-:S04]  /*0e50*/  ISETP.NE.AND.EX P0, PT, R7, RZ, PT, P0 ;  /* 0x000000ff0700720c */ /* 0x000fc80003f05300 */
[----:B------:R-:W-:-:S05]  /*0e60*/  SEL R6, RZ, 0xffffffff, !P0 ;  /* 0xffffffffff067807 */ /* 0x000fca0004000000 */
[----:B------:R-:W-:-:S05]  /*0e70*/  IMAD.MOV.U32 R7, RZ, RZ, R6 ;  /* 0x000000ffff077224 */ /* 0x000fca00078e0006 */
[----:B------:R3:W-:Y:S01]  /*0e80*/  STG.E.64 desc[UR12][R4.64], R6 ;  /* 0x0000000604007986 */ /* 0x0007e2000c101b0c */
[----:B------:R-:W-:Y:S05]  /*0e90*/  BRA.U UP1, `(.L_x_6) ;  /* 0xfffffffd01d47547 */ /* 0x000fea000b83ffff */
.L_x_1:
[----:B------:R-:W4:Y:S01]  /*0ea0*/  LDCU UR4, c[0x0][0x384] ;  /* 0x00007080ff0477ac */ /* 0x000f220008000800 */
[----:B------:R-:W-:-:S04]  /*0eb0*/  ISETP.GT.AND P0, PT, R3, UR11, PT ;  /* 0x0000000b03007c0c */ /* 0x000fc8000bf04270 */
[----:B----4-:R-:W-:-:S13]  /*0ec0*/  ISETP.GT.OR P0, PT, R0, UR4, P0 ;  /* 0x0000000400007c0c */ /* 0x010fda0008704670 */
[----:B------:R-:W-:Y:S05]  /*0ed0*/  @P0 EXIT ;  /* 0x000000000000094d */ /* 0x000fea0003800000 */
[----:B------:R-:W-:Y:S02]  /*0ee0*/  IMAD.MOV.U32 R25, RZ, RZ, RZ ;  /* 0x000000ffff197224 */ /* 0x000fe400078e00ff */
[----:B------:R-:W-:Y:S01]  /*0ef0*/  IMAD.MOV.U32 R27, RZ, RZ, RZ ;  /* 0x000000ffff1b7224 */ /* 0x000fe200078e00ff */
[----:B------:R-:W-:Y:S06]  /*0f00*/  BRA.U !UP0, `(.L_x_7) ;  /* 0x00000009081c7547 */ /* 0x000fec000b800000 */
[----:B------:R-:W-:Y:S02]  /*0f10*/  UISETP.GE.U32.AND UP1, UPT, UR11, 0x8, UPT ;  /* 0x000000080b00788c */ /* 0x000fe4000bf26070 */
[----:B------:R-:W-:Y:S01]  /*0f20*/  IMAD R2, R0, UR11, RZ ;  /* 0x0000000b00027c24 */ /* 0x000fe2000f8e02ff */
[----:B------:R-:W-:Y:S01]  /*0f30*/  ULOP3.LUT UR9, UR11, 0x7, URZ, 0xc0, !UPT ;  /* 0x000000070b097892 */ /* 0x000fe2000f8ec0ff */
[----:B------:R-:W-:Y:S01]  /*0f40*/  IMAD.MOV.U32 R25, RZ, RZ, RZ ;  /* 0x000000ffff197224 */ /* 0x000fe200078e00ff */
[----:B------:R-:W-:Y:S01]  /*0f50*/  UMOV UR4, URZ ;  /* 0x000000ff00047c82 */ /* 0x000fe20008000000 */
[----:B------:R-:W-:Y:S01]  /*0f60*/  IMAD.MOV.U32 R27, RZ, RZ, RZ ;  /* 0x000000ffff1b7224 */ /* 0x000fe200078e00ff */
[----:B------:R-:W-:Y:S02]  /*0f70*/  UISETP.NE.AND UP0, UPT, UR9, URZ, UPT ;  /* 0x000000ff0900728c */ /* 0x000fe4000bf05270 */
[----:B------:R-:W-:Y:S09]  /*0f80*/  BRA.U !UP1, `(.L_x_8) ;  /* 0x0000000109d87547 */ /* 0x000ff2000b800000 */
[----:B0123--:R-:W0:Y:S01]  /*0f90*/  LDC.64 R4, c[0x0][0x388] ;  /* 0x0000e200ff047b82 */ /* 0x00fe220000000a00 */
[----:B------:R-:W1:Y:S01]  /*0fa0*/  LDCU.64 UR6, c[0x0][0x390] ;  /* 0x00007200ff0677ac */ /* 0x000e620008000a00 */
[----:B------:R-:W-:Y:S02]  /*0fb0*/  IMAD.MOV.U32 R25, RZ, RZ, RZ ;  /* 0x000000ffff197224 */ /* 0x000fe400078e00ff */
[----:B------:R-:W-:Y:S01]  /*0fc0*/  IMAD.MOV.U32 R27, RZ, RZ, RZ ;  /* 0x000000ffff1b7224 */ /* 0x000fe200078e00ff */
[----:B------:R-:W-:Y:S01]  /*0fd0*/  ULOP3.LUT UR4, UR11, 0x7ffffff8, URZ, 0xc0, !UPT ;  /* 0x7ffffff80b047892 */ /* 0x000fe2000f8ec0ff */
[----:B------:R-:W-:-:S03]  /*0fe0*/  IMAD.MOV.U32 R24, RZ, RZ, R3 ;  /* 0x000000ffff187224 */ /* 0x000fc600078e0003 */
[----:B------:R-:W-:Y:S02]  /*0ff0*/  UIADD3 UR8, UPT, UPT, -UR4, URZ, URZ ;  /* 0x000000ff04087290 */ /* 0x000fe4000fffe1ff */
[----:B-1----:R-:W-:-:S04]  /*1000*/  UIADD3 UR5, UP1, UPT, UR6, 0x20, URZ ;  /* 0x0000002006057890 */ /* 0x002fc8000ff3e0ff */
[----:B------:R-:W-:Y:S01]  /*1010*/  UIADD3.X UR6, UPT, UPT, URZ, UR7, URZ, UP1, !UPT ;  /* 0x00000007ff067290 */ /* 0x000fe20008ffe4ff */
[----:B0-----:R-:W-:-:S03]  /*1020*/  IMAD.WIDE.U32 R4, R2, 0x8, R4 ;  /* 0x0000000802047825 */ /* 0x001fc600078e0004 */
[----:B------:R-:W-:-:S05]  /*1030*/  IADD3 R8, P0, PT, R4, 0x20, RZ ;  /* 0x0000002004087810 */ /* 0x000fca0007f1e0ff */
[----:B------:R-:W-:-:S08]  /*1040*/  IMAD.X R11, RZ, RZ, R5, P0 ;  /* 0x000000ffff0b7224 */ /* 0x000fd000000e0605 */
.L_x_9:
[----:B------:R-:W-:Y:S02]  /*1050*/  IMAD.U32 R4, RZ, RZ, UR5 ;  /* 0x00000005ff047e24 */ /* 0x000fe4000f8e00ff */
[----:B------:R-:W-:Y:S02]  /*1060*/  IMAD.U32 R5, RZ, RZ, UR6 ;  /* 0x00000006ff057e24 */ /* 0x000fe4000f8e00ff */
[----:B------:R-:W-:Y:S02]  /*1070*/  IMAD.MOV.U32 R10, RZ, RZ, R8 ;  /* 0x000000ffff0a7224 */ /* 0x000fe400078e0008 */
[----:B------:R-:W-:-:S03]  /*1080*/  IMAD.WIDE R4, R24, 0x8, R4 ;  /* 0x0000000818047825 */ /* 0x000fc600078e0204 */
[----:B------:R-:W2:Y:S04]  /*1090*/  LDG.E.64 R16, desc[UR12][R10.64+-0x20] ;  /* 0xffffe00c0a107981 */ /* 0x000ea8000c1e1b00 */
[----:B------:R-:W2:Y:S04]  /*10a0*/  LDG.E.64 R18, desc[UR12][R4.64+-0x20] ;  /* 0xffffe00c04127981 */ /* 0x000ea8000c1e1b00 */
[----:B------:R-:W3:Y:S04]  /*10b0*/  LDG.E.64 R20, desc[UR12][R10.64+-0x18] ;  /* 0xffffe80c0a147981 */ /* 0x000ee8000c1e1b00 */
[----:B------:R-:W3:Y:S04]  /*10c0*/  LDG.E.64 R22, desc[UR12][R4.64+-0x18] ;  /* 0xffffe80c04167981 */ /* 0x000ee8000c1e1b00 */
[----:B------:R-:W4:Y:S04]  /*10d0*/  LDG.E.64 R8, desc[UR12][R10.64+-0x10] ;  /* 0xfffff00c0a087981 */ /* 0x000f28000c1e1b00 */
[----:B------:R-:W4:Y:S04]  /*10e0*/  LDG.E.64 R14, desc[UR12][R4.64+-0x10] ;  /* 0xfffff00c040e7981 */ /* 0x000f28000c1e1b00 */
[----:B------:R-:W5:Y:S04]  /*10f0*/  LDG.E.64 R12, desc[UR12][R10.64+-0x8] ;  /* 0xfffff80c0a0c7981 */ /* 0x000f68000c1e1b00 */
[----:B------:R-:W5:Y:S01]  /*1100*/  LDG.E.64 R6, desc[UR12][R4.64+-0x8] ;  /* 0xfffff80c04067981 */ /* 0x000f62000c1e1b00 */
[----:B--2---:R-:W-:-:S02]  /*1110*/  LOP3.LUT R25, R25, R18, R16, 0x78, !PT ;  /* 0x0000001219197212 */ /* 0x004fc400078e7810 */
[----:B------:R-:W-:Y:S02]  /*1120*/  LOP3.LUT R27, R27, R19, R17, 0x78, !PT ;  /* 0x000000131b1b7212 */ /* 0x000fe400078e7811 */
[----:B------:R-:W2:Y:S01]  /*1130*/  LDG.E.64 R16, desc[UR12][R10.64] ;  /* 0x0000000c0a107981 */ /* 0x000ea2000c1e1b00 */
[----:B---3--:R-:W-:-:S03]  /*1140*/  LOP3.LUT R25, R25, R22, R20, 0x78, !PT ;  /* 0x0000001619197212 */ /* 0x008fc600078e7814 */
[----:B------:R-:W2:Y:S01]  /*1150*/  LDG.E.64 R18, desc[UR12][R4.64] ;  /* 0x0000000c04127981 */ /* 0x000ea2000c1e1b00 */
[----:B------:R-:W-:-:S03]  /*1160*/  LOP3.LUT R27, R27, R23, R21, 0x78, !PT ;  /* 0x000000171b1b7212 */ /* 0x000fc600078e7815 */
[----:B------:R-:W3:Y:S01]  /*1170*/  LDG.E.64 R20, desc[UR12][R4.64+0x10] ;  /* 0x0000100c04147981 */ /* 0x000ee2000c1e1b00 */
[----:B----4-:R-:W-:-:S03]  /*1180*/  LOP3.LUT R25, R25, R14, R8, 0x78, !PT ;  /* 0x0000000e19197212 */ /* 0x010fc600078e7808 */
[----:B------:R-:W4:Y:S01]  /*1190*/  LDG.E.64 R22, desc[UR12][R4.64+0x18] ;  /* 0x0000180c04167981 */ /* 0x000f22000c1e1b00 */
[----:B------:R-:W-:-:S03]  /*11a0*/  LOP3.LUT R27, R27, R15, R9, 0x78, !PT ;  /* 0x0000000f1b1b7212 */ /* 0x000fc600078e7809 */
[----:B------:R-:W3:Y:S04]  /*11b0*/  LDG.E.64 R8, desc[UR12][R10.64+0x8] ;  /* 0x0000080c0a087981 */ /* 0x000ee8000c1e1b00 */
[----:B------:R-:W3:Y:S01]  /*11c0*/  LDG.E.64 R14, desc[UR12][R4.64+0x8] ;  /* 0x0000080c040e7981 */ /* 0x000ee2000c1e1b00 */
[----:B-----5:R-:W-:Y:S02]  /*11d0*/  LOP3.LUT R25, R25, R6, R12, 0x78, !PT ;  /* 0x0000000619197212 */ /* 0x020fe400078e780c */
[----:B------:R-:W-:Y:S02]  /*11e0*/  LOP3.LUT R27, R27, R7, R13, 0x78, !PT ;  /* 0x000000071b1b7212 */ /* 0x000fe400078e780d */
[----:B------:R-:W5:Y:S04]  /*11f0*/  LDG.E.64 R12, desc[UR12][R10.64+0x10] ;  /* 0x0000100c0a0c7981 */ /* 0x000f68000c1e1b00 */
[----:B------:R0:W4:Y:S01]  /*1200*/  LDG.E.64 R6, desc[UR12][R10.64+0x18] ;  /* 0x0000180c0a067981 */ /* 0x000122000c1e1b00 */
[----:B------:R-:W-:-:S04]  /*1210*/  UIADD3 UR8, UPT, UPT, UR8, 0x8, URZ ;  /* 0x0000000808087890 */ /* 0x000fc8000fffe0ff */
[----:B------:R-:W-:Y:S01]  /*1220*/  UISETP.NE.AND UP1, UPT, UR8, URZ, UPT ;  /* 0x000000ff0800728c */ /* 0x000fe2000bf25270 */
[----:B------:R-:W-:Y:S01]  /*1230*/  VIADD R24, R24, 0x8 ;  /* 0x0000000818187836 */ /* 0x000fe20000000000 */
[----:B--2---:R-:W-:Y:S02]  /*1240*/  LOP3.LUT R25, R25, R18, R16, 0x78, !PT ;  /* 0x0000001219197212 */ /* 0x004fe400078e7810 */
[----:B------:R-:W-:Y:S02]  /*1250*/  LOP3.LUT R17, R27, R19, R17, 0x78, !PT ;  /* 0x000000131b117212 */ /* 0x000fe400078e7811 */
[----:B---3--:R-:W-:Y:S02]  /*1260*/  LOP3.LUT R25, R25, R14, R8, 0x78, !PT ;  /* 0x0000000e19197212 */ /* 0x008fe400078e7808 */
[----:B------:R-:W-:Y:S02]  /*1270*/  LOP3.LUT R9, R17, R15, R9, 0x78, !PT ;  /* 0x0000000f11097212 */ /* 0x000fe400078e7809 */
[----:B------:R-:W-:-:S02]  /*1280*/  IADD3 R8, P0, PT, R10, 0x40, RZ ;  /* 0x000000400a087810 */ /* 0x000fc40007f1e0ff */
[----:B-----5:R-:W-:Y:S02]  /*1290*/  LOP3.LUT R25, R25, R20, R12, 0x78, !PT ;  /* 0x0000001419197212 */ /* 0x020fe400078e780c */
[----:B------:R-:W-:Y:S01]  /*12a0*/  LOP3.LUT R13, R9, R21, R13, 0x78, !PT ;  /* 0x00000015090d7212 */ /* 0x000fe200078e780d */
[----:B0-----:R-:W-:Y:S01]  /*12b0*/  IMAD.X R11, RZ, RZ, R11, P0 ;  /* 0x000000ffff0b7224 */ /* 0x001fe200000e060b */
[----:B----4-:R-:W-:Y:S02]  /*12c0*/  LOP3.LUT R25, R25, R22, R6, 0x78, !PT ;  /* 0x0000001619197212 */ /* 0x010fe400078e7806 */
[----:B------:R-:W-:Y:S01]  /*12d0*/  LOP3.LUT R27, R13, R23, R7, 0x78, !PT ;  /* 0x000000170d1b7212 */ /* 0x000fe200078e7807 */
[----:B------:R-:W-:Y:S06]  /*12e0*/  BRA.U UP1, `(.L_x_9) ;  /* 0xfffffffd01587547 */ /* 0x000fec000b83ffff */
.L_x_8:
[----:B------:R-:W-:Y:S05]  /*12f0*/  BRA.U !UP0, `(.L_x_7) ;  /* 0x0000000508207547 */ /* 0x000fea000b800000 */
[----:B------:R-:W-:Y:S02]  /*1300*/  UISETP.GE.U32.AND UP0, UPT, UR9, 0x4, UPT ;  /* 0x000000040900788c */ /* 0x000fe4000bf06070 */
[----:B------:R-:W-:-:S04]  /*1310*/  ULOP3.LUT UR8, UR11, 0x3, URZ, 0xc0, !UPT ;  /* 0x000000030b087892 */ /* 0x000fc8000f8ec0ff */
[----:B------:R-:W-:-:S03]  /*1320*/  UISETP.NE.AND UP1, UPT, UR8, URZ, UPT ;  /* 0x000000ff0800728c */ /* 0x000fc6000bf25270 */
[----:B------:R-:W-:Y:S08]  /*1330*/  BRA.U !UP0, `(.L_x_10) ;  /* 0x0000000108787547 */ /* 0x000ff0000b800000 */
[----:B0123--:R-:W0:Y:S01]  /*1340*/  LDC.64 R4, c[0x0][0x388] ;  /* 0x0000e200ff047b82 */ /* 0x00fe220000000a00 */
[----:B------:R-:W1:Y:S01]  /*1350*/  LDCU.64 UR6, c[0x0][0x388] ;  /* 0x00007100ff0677ac */ /* 0x000e620008000a00 */
[C---:B------:R-:W-:Y:S01]  /*1360*/  VIADD R7, R2.reuse, UR4 ;  /* 0x0000000402077c36 */ /* 0x040fe20008000000 */
[----:B------:R-:W-:Y:S01]  /*1370*/  IADD3 R6, P0, PT, R2, UR4, RZ ;  /* 0x0000000402067c10 */ /* 0x000fe2000ff1e0ff */
[----:B------:R-:W-:-:S04]  /*1380*/  VIADD R9, R3, UR4 ;  /* 0x0000000403097c36 */ /* 0x000fc80008000000 */
[----:B------:R-:W2:Y:S01]  /*1390*/  LDC.64 R22, c[0x0][0x390] ;  /* 0x0000e400ff167b82 */ /* 0x000ea20000000a00 */
[----:B0-----:R-:W-:-:S04]  /*13a0*/  IMAD.WIDE.U32 R4, R7, 0x8, R4 ;  /* 0x0000000807047825 */ /* 0x001fc800078e0004 */
[----:B------:R-:W-:Y:S01]  /*13b0*/  IMAD.X R7, RZ, RZ, RZ, P0 ;  /* 0x000000ffff077224 */ /* 0x000fe200000e06ff */
[C---:B-1----:R-:W-:Y:S01]  /*13c0*/  LEA R16, P0, R6.reuse, UR6, 0x3 ;  /* 0x0000000606107c11 */ /* 0x042fe2000f8018ff */
[----:B------:R-:W3:Y:S01]  /*13d0*/  LDG.E.64 R4, desc[UR12][R4.64] ;  /* 0x0000000c04047981 */ /* 0x000ee2000c1e1b00 */
[----:B--2---:R-:W-:Y:S02]  /*13e0*/  IMAD.WIDE R22, R9, 0x8, R22 ;  /* 0x0000000809167825 */ /* 0x004fe400078e0216 */
[----:B------:R-:W-:-:S03]  /*13f0*/  LEA.HI.X R17, R6, UR7, R7, 0x3, P0 ;  /* 0x0000000706117c11 */ /* 0x000fc600080f1c07 */
[----:B------:R-:W3:Y:S04]  /*1400*/  LDG.E.64 R6, desc[UR12][R22.64] ;  /* 0x0000000c16067981 */ /* 0x000ee8000c1e1b00 */
[----:B------:R-:W2:Y:S04]  /*1410*/  LDG.E.64 R8, desc[UR12][R22.64+0x8] ;  /* 0x0000080c16087981 */ /* 0x000ea8000c1e1b00 */
[----:B------:R-:W2:Y:S04]  /*1420*/  LDG.E.64 R10, desc[UR12][R16.64+0x8] ;  /* 0x0000080c100a7981 */ /* 0x000ea8000c1e1b00 */
[----:B------:R-:W4:Y:S04]  /*1430*/  LDG.E.64 R12, desc[UR12][R22.64+0x10] ;  /* 0x0000100c160c7981 */ /* 0x000f28000c1e1b00 */
[----:B------:R-:W4:Y:S04]  /*1440*/  LDG.E.64 R14, desc[UR12][R16.64+0x10] ;  /* 0x0000100c100e7981 */ /* 0x000f28000c1e1b00 */
[----:B------:R-:W5:Y:S04]  /*1450*/  LDG.E.64 R18, desc[UR12][R22.64+0x18] ;  /* 0x0000180c16127981 */ /* 0x000f68000c1e1b00 */
[----:B------:R-:W5:Y:S01]  /*1460*/  LDG.E.64 R20, desc[UR12][R16.64+0x18] ;  /* 0x0000180c10147981 */ /* 0x000f62000c1e1b00 */
[----:B------:R-:W-:Y:S01]  /*1470*/  UIADD3 UR4, UPT, UPT, UR4, 0x4, URZ ;  /* 0x0000000404047890 */ /* 0x000fe2000fffe0ff */
[----:B---3--:R-:W-:-:S02]  /*1480*/  LOP3.LUT R29, R6, R4, RZ, 0xc0, !PT ;  /* 0x00000004061d7212 */ /* 0x008fc400078ec0ff */
[----:B------:R-:W-:Y:S02]  /*1490*/  LOP3.LUT R6, R7, R5, RZ, 0xc0, !PT ;  /* 0x0000000507067212 */ /* 0x000fe400078ec0ff */
[----:B--2---:R-:W-:Y:S02]  /*14a0*/  LOP3.LUT R7, R29, R8, R10, 0x78, !PT ;  /* 0x000000081d077212 */ /* 0x004fe400078e780a */
[----:B------:R-:W-:Y:S02]  /*14b0*/  LOP3.LUT R9, R6, R9, R11, 0x78, !PT ;  /* 0x0000000906097212 */ /* 0x000fe400078e780b */
[----:B----4-:R-:W-:Y:S02]  /*14c0*/  LOP3.LUT R5, R7, R12, R14, 0x78, !PT ;  /* 0x0000000c07057212 */ /* 0x010fe400078e780e */
[----:B------:R-:W-:Y:S02]  /*14d0*/  LOP3.LUT R13, R9, R13, R15, 0x78, !PT ;  /* 0x0000000d090d7212 */ /* 0x000fe400078e780f */
[----:B-----5:R-:W-:-:S02]  /*14e0*/  LOP3.LUT R4, R5, R18, R20, 0x78, !PT ;  /* 0x0000001205047212 */ /* 0x020fc400078e7814 */
[----:B------:R-:W-:Y:S02]  /*14f0*/  LOP3.LUT R18, R13, R19, R21, 0x78, !PT ;  /* 0x000000130d127212 */ /* 0x000fe400078e7815 */
[----:B------:R-:W-:Y:S02]  /*1500*/  LOP3.LUT R25, R4, R25, RZ, 0x3c, !PT ;  /* 0x0000001904197212 */ /* 0x000fe400078e3cff */
[----:B------:R-:W-:-:S07]  /*1510*/  LOP3.LUT R27, R18, R27, RZ, 0x3c, !PT ;  /* 0x0000001b121b7212 */ /* 0x000fce00078e3cff */
.L_x_10:
[----:B------:R-:W-:Y:S05]  /*1520*/  BRA.U !UP1, `(.L_x_7) ;  /* 0x0000000109947547 */ /* 0x000fea000b800000 */
[----:B------:R-:W-:Y:S02]  /*1530*/  UISETP.NE.AND UP0, UPT, UR8, 0x1, UPT ;  /* 0x000000010800788c */ /* 0x000fe4000bf05270 */
[----:B------:R-:W-:-:S04]  /*1540*/  ULOP3.LUT UR5, UR11, 0x1, URZ, 0xc0, !UPT ;  /* 0x000000010b057892 */ /* 0x000fc8000f8ec0ff */
[----:B------:R-:W-:-:S03]  /*1550*/  UISETP.NE.U32.AND UP1, UPT, UR5, 0x1, UPT ;  /* 0x000000010500788c */ /* 0x000fc6000bf25070 */
        /* <DEDUP_REMOVED lines=15> */
[----:B------:R-:W2:Y:S01]  /*1650*/  LDG.E.64 R4, desc[UR12][R4.64+0x8] ;  /* 0x0000080c04047981 */ /* 0x000ea2000c1e1b00 */
[----:B------:R-:W-:Y:S01]  /*1660*/  UIADD3 UR4, UPT, UPT, UR4, 0x2, URZ ;  /* 0x0000000204047890 */ /* 0x000fe2000fffe0ff */
[----:B---3--:R-:W-:-:S02]  /*1670*/  LOP3.LUT R15, R10, R6, RZ, 0xc0, !PT ;  /* 0x000000060a0f7212 */ /* 0x008fc400078ec0ff */
[----:B------:R-:W-:Y:S02]  /*1680*/  LOP3.LUT R11, R11, R7, RZ, 0xc0, !PT ;  /* 0x000000070b0b7212 */ /* 0x000fe400078ec0ff */
[----:B--2---:R-:W-:Y:S02]  /*1690*/  LOP3.LUT R10, R15, R12, R4, 0x78, !PT ;  /* 0x0000000c0f0a7212 */ /* 0x004fe400078e7804 */
[----:B------:R-:W-:Y:S02]  /*16a0*/  LOP3.LUT R12, R11, R13, R5, 0x78, !PT ;  /* 0x0000000d0b0c7212 */ /* 0x000fe400078e7805 */
[----:B------:R-:W-:Y:S02]  /*16b0*/  LOP3.LUT R25, R10, R25, RZ, 0x3c, !PT ;  /* 0x000000190a197212 */ /* 0x000fe400078e3cff */
[----:B------:R-:W-:-:S07]  /*16c0*/  LOP3.LUT R27, R12, R27, RZ, 0x3c, !PT ;  /* 0x0000001b0c1b7212 */ /* 0x000fce00078e3cff */
.L_x_11:
[----:B------:R-:W-:Y:S05]  /*16d0*/  BRA.U UP1, `(.L_x_7) ;  /* 0x0000000101287547 */ /* 0x000fea000b800000 */
[----:B0123--:R-:W0:Y:S01]  /*16e0*/  LDC.64 R4, c[0x0][0x388] ;  /* 0x0000e200ff047b82 */ /* 0x00fe220000000a00 */
[----:B------:R-:W-:Y:S02]  /*16f0*/  VIADD R9, R2, UR4 ;  /* 0x0000000402097c36 */ /* 0x000fe40008000000 */
[----:B------:R-:W-:-:S05]  /*1700*/  VIADD R11, R3, UR4 ;  /* 0x00000004030b7c36 */ /* 0x000fca0008000000 */
[----:B------:R-:W1:Y:S01]  /*1710*/  LDC.64 R6, c[0x0][0x390] ;  /* 0x0000e400ff067b82 */ /* 0x000e620000000a00 */
[----:B0-----:R-:W-:-:S06]  /*1720*/  IMAD.WIDE.U32 R4, R9, 0x8, R4 ;  /* 0x0000000809047825 */ /* 0x001fcc00078e0004 */
[----:B------:R-:W2:Y:S01]  /*1730*/  LDG.E.64 R4, desc[UR12][R4.64] ;  /* 0x0000000c04047981 */ /* 0x000ea2000c1e1b00 */
[----:B-1----:R-:W-:-:S06]  /*1740*/  IMAD.WIDE R6, R11, 0x8, R6 ;  /* 0x000000080b067825 */ /* 0x002fcc00078e0206 */
[----:B------:R-:W2:Y:S02]  /*1750*/  LDG.E.64 R6, desc[UR12][R6.64] ;  /* 0x0000000c06067981 */ /* 0x000ea4000c1e1b00 */
[----:B--2---:R-:W-:Y:S02]  /*1760*/  LOP3.LUT R25, R25, R6, R4, 0x78, !PT ;  /* 0x0000000619197212 */ /* 0x004fe400078e7804 */
[----:B------:R-:W-:-:S07]  /*1770*/  LOP3.LUT R27, R27, R7, R5, 0x78, !PT ;  /* 0x000000071b1b7212 */ /* 0x000fce00078e7805 */
.L_x_7:
[----:B0123--:R-:W0:Y:S01]  /*1780*/  LDC.64 R4, c[0x0][0x398] ;  /* 0x0000e600ff047b82 */ /* 0x00fe220000000a00 */
[----:B------:R-:W-:Y:S02]  /*1790*/  IMAD.IADD R3, R0, 0x1, R3 ;  /* 0x0000000100037824 */ /* 0x000fe400078e0203 */
[----:B------:R-:W-:Y:S02]  /*17a0*/  IMAD.MOV.U32 R26, RZ, RZ, R25 ;  /* 0x000000ffff1a7224 */ /* 0x000fe400078e0019 */
[----:B0-----:R-:W-:-:S05]  /*17b0*/  IMAD.WIDE R2, R3, 0x8, R4 ;  /* 0x0000000803027825 */ /* 0x001fca00078e0204 */
[----:B------:R-:W-:Y:S01]  /*17c0*/  STG.E.64 desc[UR12][R2.64], R26 ;  /* 0x0000001a02007986 */ /* 0x000fe2000c101b0c */
[----:B------:R-:W-:Y:S05]  /*17d0*/  EXIT ;  /* 0x000000000000794d */ /* 0x000fea0003800000 */
.L_x_12:
        /* <DEDUP_REMOVED lines=10> */
.L_x_14:


//--------------------- .nv.shared.reserved.0     --------------------------
	.section	.nv.shared.reserved.0,"aw",@nobits
	.weak		__nv_reservedSMEM_offset_0_alias
	.size		__nv_reservedSMEM_offset_0_alias, 0, 64
	.other		__nv_reservedSMEM_offset_0_alias,@"STO_CUDA_RESERVED_SHARED STV_DEFAULT"
__nv_reservedSMEM_offset_0_alias:
	.zero		0
	.zero		64


//--------------------- .nv.constant0._Z14transposeNaive6MatrixS_ii --------------------------
	.section	.nv.constant0._Z14transposeNaive6MatrixS_ii,"a",@progbits
	.sectionflags	@""
	.align	4
.nv.constant0._Z14transposeNaive6MatrixS_ii:
	.zero		936


//--------------------- .nv.constant0._Z15MatVecMulKernel6MatrixPmS0_ --------------------------
	.section	.nv.constant0._Z15MatVecMulKernel6MatrixPmS0_,"a",@progbits
	.sectionflags	@""
	.align	4
.nv.constant0._Z15MatVecMulKernel6MatrixPmS0_:
	.zero		928


//--------------------- SYMBOLS --------------------------

	.type		.nv.reservedSmem.offset0,@object
	.size		.nv.reservedSmem.offset0,0x4
